	.target	sm_100a

	.elftype	@"ET_EXEC"


//--------------------- .note.nv.tkinfo           --------------------------
	.section	.note.nv.tkinfo,"",@"SHT_NOTE"
	.sectionflags	@"SHF_NOTE_NV_TKINFO"
	.tkinfo
        /*0018*/ 	.word	0x00000002
        /*0030*/ 	.string	""
        /*0030*/ 	.string	"ptxas"
        /*0030*/ 	.string	"Cuda compilation tools, release 13.0, V13.0.88"
        /*0030*/ 	.string	"Build cuda_13.0.r13.0/compiler.36424714_0"
        /*0030*/ 	.string	"-arch sm_100a -m 64 "



//--------------------- .note.nv.cuinfo           --------------------------
	.section	.note.nv.cuinfo,"",@"SHT_NOTE"
	.sectionflags	@"SHF_NOTE_NV_CUINFO"
        /*0018*/ 	.short	0x0002
        /*001a*/ 	.short	0x0064
        /*001c*/ 	.short	0x0082
	.zero		2


//--------------------- .nv.info                  --------------------------
	.section	.nv.info,"",@"SHT_CUDA_INFO"
	.align	4


	//----- nvinfo : EIATTR_REGCOUNT
	.align		4
        /*0000*/ 	.byte	0x04, 0x2f
        /*0002*/ 	.short	(.L_19 - .L_18)
	.align		4
.L_18:
        /*0004*/ 	.word	index@(_ZN7cutlass13device_kernelINS_4gemm6kernel13GemmUniversalIN4cute5tupleIJiiiiEEENS1_10collective13CollectiveMmaINS1_35MainloopSm100TmaUmmaWarpSpecializedILi17ELi2ELi4ENS5_IJNS4_1CILi1EEESB_SB_EEEEENS5_IJNSA_ILi64EEENSA_ILi128EEENSA_ILi32EEEEEENS_6half_tENS5_IJlSB_lEEESI_NS5_IJSB_llEEENS4_8TiledMMAINS4_8MMA_AtomIJNS4_20SM100_MMA_F16BF16_SSISI_SI_fLi64ELi128ELNS4_4UMMA5MajorE0ELSP_1ELNSO_7ScaleInE0ELSQ_0EEEEEENS4_6LayoutISC_NS5_IJNSA_ILi0EEESU_SU_EEEEENS5_IJNS4_10UnderscoreESX_SX_EEEEENS4_13SM90_TMA_LOADENS4_14ComposedLayoutINS4_7SwizzleILi2ELi4ELi3EEENS4_18smem_ptr_flag_bitsILi16EEENST_INS5_IJNSA_ILi8EEESG_EEENS5_IJSG_SB_EEEEEEEvNS4_8identityES10_NS11_INS12_ILi3ELi4ELi3EEES15_NST_INS5_IJSE_S16_EEENS5_IJSB_SE_EEEEEEEvS1B_EENS_8epilogue10collective18CollectiveEpilogueINS1I_23Sm100TmaWarpSpecializedILi4ELi2ELi16ELb1ELb0EEEJSH_NS5_IJNST_ISE_SB_EENST_ISG_SB_EEEEESI_SJ_SI_SJ_NS1I_6fusion15FusionCallbacksIS1M_NS1Q_17LinearCombinationISI_fSI_fLNS_15FloatRoundStyleE2EEESH_S1P_JEEENS4_5SM1004TMEM4LOAD26SM100_TMEM_LOAD_16dp256b4xES10_S1A_NS4_17SM75_U32x4_LDSM_NENS4_14SM90_TMA_STOREES1A_NS4_17SM90_U32x4_STSM_NENS4_39AutoVectorizingCopyWithAssumedAlignmentILi128EEEEEEvvEEEEvNT_6ParamsE)
        /*0008*/ 	.word	0x0000005b


	//----- nvinfo : EIATTR_FRAME_SIZE
	.align		4
.L_19:
        /*000c*/ 	.byte	0x04, 0x11
        /*000e*/ 	.short	(.L_21 - .L_20)
	.align		4
.L_20:
        /*0010*/ 	.word	index@($__internal_2_$__cuda_sm10x_tcgen05_guardrail_trap_unallocated_columns_being_dealloced)
        /*0014*/ 	.word	0x00000000


	//----- nvinfo : EIATTR_FRAME_SIZE
	.align		4
.L_21:
        /*0018*/ 	.byte	0x04, 0x11
        /*001a*/ 	.short	(.L_23 - .L_22)
	.align		4
.L_22:
        /*001c*/ 	.word	index@($__internal_1_$__cuda_sm10x_tcgen05_guardrail_trap_phase_invalid_during_alloc)
        /*0020*/ 	.word	0x00000000


	//----- nvinfo : EIATTR_FRAME_SIZE
	.align		4
.L_23:
        /*0024*/ 	.byte	0x04, 0x11
        /*0026*/ 	.short	(.L_25 - .L_24)
	.align		4
.L_24:
        /*0028*/ 	.word	index@($__internal_0_$__cuda_sm10x_tcgen05_guardrail_trap_col_being_dealloced_not_returned_by_alloc)
        /*002c*/ 	.word	0x00000000


	//----- nvinfo : EIATTR_FRAME_SIZE
	.align		4
.L_25:
        /*0030*/ 	.byte	0x04, 0x11
        /*0032*/ 	.short	(.L_27 - .L_26)
	.align		4
.L_26:
        /*0034*/ 	.word	index@(_ZN7cutlass13device_kernelINS_4gemm6kernel13GemmUniversalIN4cute5tupleIJiiiiEEENS1_10collective13CollectiveMmaINS1_35MainloopSm100TmaUmmaWarpSpecializedILi17ELi2ELi4ENS5_IJNS4_1CILi1EEESB_SB_EEEEENS5_IJNSA_ILi64EEENSA_ILi128EEENSA_ILi32EEEEEENS_6half_tENS5_IJlSB_lEEESI_NS5_IJSB_llEEENS4_8TiledMMAINS4_8MMA_AtomIJNS4_20SM100_MMA_F16BF16_SSISI_SI_fLi64ELi128ELNS4_4UMMA5MajorE0ELSP_1ELNSO_7ScaleInE0ELSQ_0EEEEEENS4_6LayoutISC_NS5_IJNSA_ILi0EEESU_SU_EEEEENS5_IJNS4_10UnderscoreESX_SX_EEEEENS4_13SM90_TMA_LOADENS4_14ComposedLayoutINS4_7SwizzleILi2ELi4ELi3EEENS4_18smem_ptr_flag_bitsILi16EEENST_INS5_IJNSA_ILi8EEESG_EEENS5_IJSG_SB_EEEEEEEvNS4_8identityES10_NS11_INS12_ILi3ELi4ELi3EEES15_NST_INS5_IJSE_S16_EEENS5_IJSB_SE_EEEEEEEvS1B_EENS_8epilogue10collective18CollectiveEpilogueINS1I_23Sm100TmaWarpSpecializedILi4ELi2ELi16ELb1ELb0EEEJSH_NS5_IJNST_ISE_SB_EENST_ISG_SB_EEEEESI_SJ_SI_SJ_NS1I_6fusion15FusionCallbacksIS1M_NS1Q_17LinearCombinationISI_fSI_fLNS_15FloatRoundStyleE2EEESH_S1P_JEEENS4_5SM1004TMEM4LOAD26SM100_TMEM_LOAD_16dp256b4xES10_S1A_NS4_17SM75_U32x4_LDSM_NENS4_14SM90_TMA_STOREES1A_NS4_17SM90_U32x4_STSM_NENS4_39AutoVectorizingCopyWithAssumedAlignmentILi128EEEEEEvvEEEEvNT_6ParamsE)
        /*0038*/ 	.word	0x00000000


	//----- nvinfo : EIATTR_MIN_STACK_SIZE
	.align		4
.L_27:
        /*003c*/ 	.byte	0x04, 0x12
        /*003e*/ 	.short	(.L_29 - .L_28)
	.align		4
.L_28:
        /*0040*/ 	.word	index@(_ZN7cutlass13device_kernelINS_4gemm6kernel13GemmUniversalIN4cute5tupleIJiiiiEEENS1_10collective13CollectiveMmaINS1_35MainloopSm100TmaUmmaWarpSpecializedILi17ELi2ELi4ENS5_IJNS4_1CILi1EEESB_SB_EEEEENS5_IJNSA_ILi64EEENSA_ILi128EEENSA_ILi32EEEEEENS_6half_tENS5_IJlSB_lEEESI_NS5_IJSB_llEEENS4_8TiledMMAINS4_8MMA_AtomIJNS4_20SM100_MMA_F16BF16_SSISI_SI_fLi64ELi128ELNS4_4UMMA5MajorE0ELSP_1ELNSO_7ScaleInE0ELSQ_0EEEEEENS4_6LayoutISC_NS5_IJNSA_ILi0EEESU_SU_EEEEENS5_IJNS4_10UnderscoreESX_SX_EEEEENS4_13SM90_TMA_LOADENS4_14ComposedLayoutINS4_7SwizzleILi2ELi4ELi3EEENS4_18smem_ptr_flag_bitsILi16EEENST_INS5_IJNSA_ILi8EEESG_EEENS5_IJSG_SB_EEEEEEEvNS4_8identityES10_NS11_INS12_ILi3ELi4ELi3EEES15_NST_INS5_IJSE_S16_EEENS5_IJSB_SE_EEEEEEEvS1B_EENS_8epilogue10collective18CollectiveEpilogueINS1I_23Sm100TmaWarpSpecializedILi4ELi2ELi16ELb1ELb0EEEJSH_NS5_IJNST_ISE_SB_EENST_ISG_SB_EEEEESI_SJ_SI_SJ_NS1I_6fusion15FusionCallbacksIS1M_NS1Q_17LinearCombinationISI_fSI_fLNS_15FloatRoundStyleE2EEESH_S1P_JEEENS4_5SM1004TMEM4LOAD26SM100_TMEM_LOAD_16dp256b4xES10_S1A_NS4_17SM75_U32x4_LDSM_NENS4_14SM90_TMA_STOREES1A_NS4_17SM90_U32x4_STSM_NENS4_39AutoVectorizingCopyWithAssumedAlignmentILi128EEEEEEvvEEEEvNT_6ParamsE)
        /*0044*/ 	.word	0x00000000
.L_29:


//--------------------- .nv.compat                --------------------------
	.section	.nv.compat,"",@"SHT_CUDA_COMPAT_INFO"
	.align	4
        /*0000*/ 	.byte	0x02, 0x09, 0x01, 0x00, 0x02, 0x02, 0x02, 0x00, 0x02, 0x05, 0x05, 0x00, 0x03, 0x07, 0x01, 0x01
        /*0010*/ 	.byte	0x02, 0x03, 0x01, 0x00, 0x02, 0x06, 0x01, 0x00, 0x04, 0x0b, 0x08, 0x00, 0x09, 0x00, 0x00, 0x00
        /*0020*/ 	.byte	0x00, 0x00, 0x00, 0x00


//--------------------- .nv.info._ZN7cutlass13device_kernelINS_4gemm6kernel13GemmUniversalIN4cute5tupleIJiiiiEEENS1_10collective13CollectiveMmaINS1_35MainloopSm100TmaUmmaWarpSpecializedILi17ELi2ELi4ENS5_IJNS4_1CILi1EEESB_SB_EEEEENS5_IJNSA_ILi64EEENSA_ILi128EEENSA_ILi32EEEEEENS_6half_tENS5_IJlSB_lEEESI_NS5_IJSB_llEEENS4_8TiledMMAINS4_8MMA_AtomIJNS4_20SM100_MMA_F16BF16_SSISI_SI_fLi64ELi128ELNS4_4UMMA5MajorE0ELSP_1ELNSO_7ScaleInE0ELSQ_0EEEEEENS4_6LayoutISC_NS5_IJNSA_ILi0EEESU_SU_EEEEENS5_IJNS4_10UnderscoreESX_SX_EEEEENS4_13SM90_TMA_LOADENS4_14ComposedLayoutINS4_7SwizzleILi2ELi4ELi3EEENS4_18smem_ptr_flag_bitsILi16EEENST_INS5_IJNSA_ILi8EEESG_EEENS5_IJSG_SB_EEEEEEEvNS4_8identityES10_NS11_INS12_ILi3ELi4ELi3EEES15_NST_INS5_IJSE_S16_EEENS5_IJSB_SE_EEEEEEEvS1B_EENS_8epilogue10collective18CollectiveEpilogueINS1I_23Sm100TmaWarpSpecializedILi4ELi2ELi16ELb1ELb0EEEJSH_NS5_IJNST_ISE_SB_EENST_ISG_SB_EEEEESI_SJ_SI_SJ_NS1I_6fusion15FusionCallbacksIS1M_NS1Q_17LinearCombinationISI_fSI_fLNS_15FloatRoundStyleE2EEESH_S1P_JEEENS4_5SM1004TMEM4LOAD26SM100_TMEM_LOAD_16dp256b4xES10_S1A_NS4_17SM75_U32x4_LDSM_NENS4_14SM90_TMA_STOREES1A_NS4_17SM90_U32x4_STSM_NENS4_39AutoVectorizingCopyWithAssumedAlignmentILi128EEEEEEvvEEEEvNT_6ParamsE --------------------------
	.section	.nv.info._ZN7cutlass13device_kernelINS_4gemm6kernel13GemmUniversalIN4cute5tupleIJiiiiEEENS1_10collective13CollectiveMmaINS1_35MainloopSm100TmaUmmaWarpSpecializedILi17ELi2ELi4ENS5_IJNS4_1CILi1EEESB_SB_EEEEENS5_IJNSA_ILi64EEENSA_ILi128EEENSA_ILi32EEEEEENS_6half_tENS5_IJlSB_lEEESI_NS5_IJSB_llEEENS4_8TiledMMAINS4_8MMA_AtomIJNS4_20SM100_MMA_F16BF16_SSISI_SI_fLi64ELi128ELNS4_4UMMA5MajorE0ELSP_1ELNSO_7ScaleInE0ELSQ_0EEEEEENS4_6LayoutISC_NS5_IJNSA_ILi0EEESU_SU_EEEEENS5_IJNS4_10UnderscoreESX_SX_EEEEENS4_13SM90_TMA_LOADENS4_14ComposedLayoutINS4_7SwizzleILi2ELi4ELi3EEENS4_18smem_ptr_flag_bitsILi16EEENST_INS5_IJNSA_ILi8EEESG_EEENS5_IJSG_SB_EEEEEEEvNS4_8identityES10_NS11_INS12_ILi3ELi4ELi3EEES15_NST_INS5_IJSE_S16_EEENS5_IJSB_SE_EEEEEEEvS1B_EENS_8epilogue10collective18CollectiveEpilogueINS1I_23Sm100TmaWarpSpecializedILi4ELi2ELi16ELb1ELb0EEEJSH_NS5_IJNST_ISE_SB_EENST_ISG_SB_EEEEESI_SJ_SI_SJ_NS1I_6fusion15FusionCallbacksIS1M_NS1Q_17LinearCombinationISI_fSI_fLNS_15FloatRoundStyleE2EEESH_S1P_JEEENS4_5SM1004TMEM4LOAD26SM100_TMEM_LOAD_16dp256b4xES10_S1A_NS4_17SM75_U32x4_LDSM_NENS4_14SM90_TMA_STOREES1A_NS4_17SM90_U32x4_STSM_NENS4_39AutoVectorizingCopyWithAssumedAlignmentILi128EEEEEEvvEEEEvNT_6ParamsE,"",@"SHT_CUDA_INFO"
	.sectionflags	@""
	.align	4


	//----- nvinfo : EIATTR_CUDA_API_VERSION
	.align		4
        /*0000*/ 	.byte	0x04, 0x37
        /*0002*/ 	.short	(.L_31 - .L_30)
.L_30:
        /*0004*/ 	.word	0x00000082


	//----- nvinfo : EIATTR_KPARAM_INFO
	.align		4
.L_31:
        /*0008*/ 	.byte	0x04, 0x17
        /*000a*/ 	.short	(.L_33 - .L_32)
.L_32:
        /*000c*/ 	.word	0x00000000
        /*0010*/ 	.short	0x0000
        /*0012*/ 	.short	0x0000
        /*0014*/ 	.byte	0x00, 0xf0, 0x01, 0x20


	//----- nvinfo : EIATTR_AT_ENTRY_FRAGMENTS
	.align		4
.L_33:
        /*0018*/ 	.byte	0x04, 0x4f
        /*001a*/ 	.short	(.L_35 - .L_34)


	//   ....[0]....
.L_34:
        /*001c*/ 	.word	0x00000006


	//----- nvinfo : EIATTR_RESERVED_SMEM_USED
	.align		4
.L_35:
        /*0020*/ 	.byte	0x01, 0x41
	.zero		2


	//----- nvinfo : EIATTR_SPARSE_MMA_MASK
	.align		4
        /*0024*/ 	.byte	0x03, 0x50
        /*0026*/ 	.short	0x0000


	//----- nvinfo : EIATTR_TCGEN05_1CTA_USED
	.align		4
        /*0028*/ 	.byte	0x01, 0x51
	.zero		2


	//----- nvinfo : EIATTR_MAXREG_COUNT
	.align		4
        /*002c*/ 	.byte	0x03, 0x1b
        /*002e*/ 	.short	0x00ff


	//----- nvinfo : EIATTR_NUM_BARRIERS
	.align		4
        /*0030*/ 	.byte	0x02, 0x4c
        /*0032*/ 	.byte	0x07
	.zero		1


	//----- nvinfo : EIATTR_EXTERNS
	.align		4
        /*0034*/ 	.byte	0x04, 0x0f
        /*0036*/ 	.short	(.L_37 - .L_36)


	//   ....[0]....
	.align		4
.L_36:
        /*0038*/ 	.word	index@(__assertfail)


	//----- nvinfo : EIATTR_MERCURY_ISA_VERSION
	.align		4
.L_37:
        /*003c*/ 	.byte	0x03, 0x5f
        /*003e*/ 	.short	0x0101


	//----- nvinfo : EIATTR_INT_WARP_WIDE_INSTR_OFFSETS
	.align		4
        /*0040*/ 	.byte	0x04, 0x31
        /*0042*/ 	.short	(.L_39 - .L_38)


	//   ....[0]....
.L_38:
        /*0044*/ 	.word	0x00002080


	//   ....[1]....
        /*0048*/ 	.word	0x000041a0


	//   ....[2]....
        /*004c*/ 	.word	0x000041c0


	//   ....[3]....
        /*0050*/ 	.word	0x000041f0


	//   ....[4]....
        /*0054*/ 	.word	0x00004b30


	//   ....[5]....
        /*0058*/ 	.word	0x00004ba0


	//   ....[6]....
        /*005c*/ 	.word	0x00004c80


	//   ....[7]....
        /*0060*/ 	.word	0x00004d00


	//   ....[8]....
        /*0064*/ 	.word	0x00004e10


	//   ....[9]....
        /*0068*/ 	.word	0x00004ea0


	//   ....[10]....
        /*006c*/ 	.word	0x00005080


	//   ....[11]....
        /*0070*/ 	.word	0x000051e0


	//----- nvinfo : EIATTR_COOP_GROUP_MASK_REGIDS
	.align		4
.L_39:
        /*0074*/ 	.byte	0x04, 0x29
        /*0076*/ 	.short	(.L_41 - .L_40)


	//   ....[0]....
.L_40:
        /*0078*/ 	.word	0xffffffff


	//   ....[1]....
        /*007c*/ 	.word	0xffffffff


	//   ....[2]....
        /*0080*/ 	.word	0xffffffff


	//   ....[3]....
        /*0084*/ 	.word	0xffffffff


	//   ....[4]....
        /*0088*/ 	.word	0xffffffff


	//   ....[5]....
        /*008c*/ 	.word	0xffffffff


	//   ....[6]....
        /*0090*/ 	.word	0xffffffff


	//   ....[7]....
        /*0094*/ 	.word	0xffffffff


	//   ....[8]....
        /*0098*/ 	.word	0xffffffff


	//   ....[9]....
        /*009c*/ 	.word	0xffffffff


	//   ....[10]....
        /*00a0*/ 	.word	0xffffffff


	//   ....[11]....
        /*00a4*/ 	.word	0xffffffff


	//   ....[12]....
        /*00a8*/ 	.word	0xffffffff


	//----- nvinfo : EIATTR_COOP_GROUP_INSTR_OFFSETS
	.align		4
.L_41:
        /*00ac*/ 	.byte	0x04, 0x28
        /*00ae*/ 	.short	(.L_43 - .L_42)


	//   ....[0]....
.L_42:
        /*00b0*/ 	.word	0x00000090


	//   ....[1]....
        /*00b4*/ 	.word	0x000004d0


	//   ....[2]....
        /*00b8*/ 	.word	0x00000810


	//   ....[3]....
        /*00bc*/ 	.word	0x000009b0


	//   ....[4]....
        /*00c0*/ 	.word	0x00000ab0


	//   ....[5]....
        /*00c4*/ 	.word	0x00000c20


	//   ....[6]....
        /*00c8*/ 	.word	0x00000dc0


	//   ....[7]....
        /*00cc*/ 	.word	0x00001f60


	//   ....[8]....
        /*00d0*/ 	.word	0x00003490


	//   ....[9]....
        /*00d4*/ 	.word	0x000036a0


	//   ....[10]....
        /*00d8*/ 	.word	0x000036d0


	//   ....[11]....
        /*00dc*/ 	.word	0x00004080


	//   ....[12]....
        /*00e0*/ 	.word	0x000042b0


	//----- nvinfo : EIATTR_VRC_CTA_INIT_COUNT
	.align		4
.L_43:
        /*00e4*/ 	.byte	0x02, 0x4a
        /*00e6*/ 	.byte	0x80
	.zero		1


	//----- nvinfo : EIATTR_SYSCALL_OFFSETS
	.align		4
        /*00e8*/ 	.byte	0x04, 0x46
        /*00ea*/ 	.short	(.L_45 - .L_44)


	//   ....[0]....
.L_44:
        /*00ec*/ 	.word	0x00005c90


	//   ....[1]....
        /*00f0*/ 	.word	0x00005d80


	//   ....[2]....
        /*00f4*/ 	.word	0x000064e0


	//   ....[3]....
        /*00f8*/ 	.word	0x00006d90


	//   ....[4]....
        /*00fc*/ 	.word	0x00007610


	//   ....[5]....
        /*0100*/ 	.word	0x00007e90


	//----- nvinfo : EIATTR_MBARRIER_INSTR_OFFSETS
	.align		4
.L_45:
        /*0104*/ 	.byte	0x04, 0x39
        /*0106*/ 	.short	(.L_47 - .L_46)


	//   ....[0]....
.L_46:
        /*0108*/ 	.word	0x000005d0
        /*010c*/ 	.word	0x000000ff
        /*0110*/ 	.word	0x00000000
        /*0114*/ 	.short	0x0100
        /*0116*/ 	.byte	0x05
	.zero		1


	//   ....[1]....
        /*0118*/ 	.word	0x000005e0
        /*011c*/ 	.word	0x000000ff
        /*0120*/ 	.word	0x00000088
        /*0124*/ 	.short	0x0100
        /*0126*/ 	.byte	0x05
	.zero		1


	//   ....[2]....
        /*0128*/ 	.word	0x000005f0
        /*012c*/ 	.word	0x000000ff
        /*0130*/ 	.word	0x00000008
        /*0134*/ 	.short	0x0100
        /*0136*/ 	.byte	0x05
	.zero		1


	//   ....[3]....
        /*0138*/ 	.word	0x00000600
        /*013c*/ 	.word	0x000000ff
        /*0140*/ 	.word	0x00000090
        /*0144*/ 	.short	0x0100
        /*0146*/ 	.byte	0x05
	.zero		1


	//   ....[4]....
        /*0148*/ 	.word	0x00000610
        /*014c*/ 	.word	0x000000ff
        /*0150*/ 	.word	0x00000010
        /*0154*/ 	.short	0x0100
        /*0156*/ 	.byte	0x05
	.zero		1


	//   ....[5]....
        /*0158*/ 	.word	0x00000620
        /*015c*/ 	.word	0x000000ff
        /*0160*/ 	.word	0x00000098
        /*0164*/ 	.short	0x0100
        /*0166*/ 	.byte	0x05
	.zero		1


	//   ....[6]....
        /*0168*/ 	.word	0x00000630
        /*016c*/ 	.word	0x000000ff
        /*0170*/ 	.word	0x00000018
        /*0174*/ 	.short	0x0100
        /*0176*/ 	.byte	0x05
	.zero		1


	//   ....[7]....
        /*0178*/ 	.word	0x00000640
        /*017c*/ 	.word	0x000000ff
        /*0180*/ 	.word	0x000000a0
        /*0184*/ 	.short	0x0100
        /*0186*/ 	.byte	0x05
	.zero		1


	//   ....[8]....
        /*0188*/ 	.word	0x00000650
        /*018c*/ 	.word	0x000000ff
        /*0190*/ 	.word	0x00000020
        /*0194*/ 	.short	0x0100
        /*0196*/ 	.byte	0x05
	.zero		1


	//   ....[9]....
        /*0198*/ 	.word	0x00000660
        /*019c*/ 	.word	0x000000ff
        /*01a0*/ 	.word	0x000000a8
        /*01a4*/ 	.short	0x0100
        /*01a6*/ 	.byte	0x05
	.zero		1


	//   ....[10]....
        /*01a8*/ 	.word	0x00000670
        /*01ac*/ 	.word	0x000000ff
        /*01b0*/ 	.word	0x00000028
        /*01b4*/ 	.short	0x0100
        /*01b6*/ 	.byte	0x05
	.zero		1


	//   ....[11]....
        /*01b8*/ 	.word	0x00000680
        /*01bc*/ 	.word	0x000000ff
        /*01c0*/ 	.word	0x000000b0
        /*01c4*/ 	.short	0x0100
        /*01c6*/ 	.byte	0x05
	.zero		1


	//   ....[12]....
        /*01c8*/ 	.word	0x00000690
        /*01cc*/ 	.word	0x000000ff
        /*01d0*/ 	.word	0x00000030
        /*01d4*/ 	.short	0x0100
        /*01d6*/ 	.byte	0x05
	.zero		1


	//   ....[13]....
        /*01d8*/ 	.word	0x000006a0
        /*01dc*/ 	.word	0x000000ff
        /*01e0*/ 	.word	0x000000b8
        /*01e4*/ 	.short	0x0100
        /*01e6*/ 	.byte	0x05
	.zero		1


	//   ....[14]....
        /*01e8*/ 	.word	0x000006b0
        /*01ec*/ 	.word	0x000000ff
        /*01f0*/ 	.word	0x00000038
        /*01f4*/ 	.short	0x0100
        /*01f6*/ 	.byte	0x05
	.zero		1


	//   ....[15]....
        /*01f8*/ 	.word	0x000006c0
        /*01fc*/ 	.word	0x000000ff
        /*0200*/ 	.word	0x000000c0
        /*0204*/ 	.short	0x0100
        /*0206*/ 	.byte	0x05
	.zero		1


	//   ....[16]....
        /*0208*/ 	.word	0x000006d0
        /*020c*/ 	.word	0x000000ff
        /*0210*/ 	.word	0x00000040
        /*0214*/ 	.short	0x0100
        /*0216*/ 	.byte	0x05
	.zero		1


	//   ....[17]....
        /*0218*/ 	.word	0x000006e0
        /*021c*/ 	.word	0x000000ff
        /*0220*/ 	.word	0x000000c8
        /*0224*/ 	.short	0x0100
        /*0226*/ 	.byte	0x05
	.zero		1


	//   ....[18]....
        /*0228*/ 	.word	0x000006f0
        /*022c*/ 	.word	0x000000ff
        /*0230*/ 	.word	0x00000048
        /*0234*/ 	.short	0x0100
        /*0236*/ 	.byte	0x05
	.zero		1


	//   ....[19]....
        /*0238*/ 	.word	0x00000700
        /*023c*/ 	.word	0x000000ff
        /*0240*/ 	.word	0x000000d0
        /*0244*/ 	.short	0x0100
        /*0246*/ 	.byte	0x05
	.zero		1


	//   ....[20]....
        /*0248*/ 	.word	0x00000710
        /*024c*/ 	.word	0x000000ff
        /*0250*/ 	.word	0x00000050
        /*0254*/ 	.short	0x0100
        /*0256*/ 	.byte	0x05
	.zero		1


	//   ....[21]....
        /*0258*/ 	.word	0x00000720
        /*025c*/ 	.word	0x000000ff
        /*0260*/ 	.word	0x000000d8
        /*0264*/ 	.short	0x0100
        /*0266*/ 	.byte	0x05
	.zero		1


	//   ....[22]....
        /*0268*/ 	.word	0x00000730
        /*026c*/ 	.word	0x000000ff
        /*0270*/ 	.word	0x00000058
        /*0274*/ 	.short	0x0100
        /*0276*/ 	.byte	0x05
	.zero		1


	//   ....[23]....
        /*0278*/ 	.word	0x00000740
        /*027c*/ 	.word	0x000000ff
        /*0280*/ 	.word	0x000000e0
        /*0284*/ 	.short	0x0100
        /*0286*/ 	.byte	0x05
	.zero		1


	//   ....[24]....
        /*0288*/ 	.word	0x00000750
        /*028c*/ 	.word	0x000000ff
        /*0290*/ 	.word	0x00000060
        /*0294*/ 	.short	0x0100
        /*0296*/ 	.byte	0x05
	.zero		1


	//   ....[25]....
        /*0298*/ 	.word	0x00000760
        /*029c*/ 	.word	0x000000ff
        /*02a0*/ 	.word	0x000000e8
        /*02a4*/ 	.short	0x0100
        /*02a6*/ 	.byte	0x05
	.zero		1


	//   ....[26]....
        /*02a8*/ 	.word	0x00000770
        /*02ac*/ 	.word	0x000000ff
        /*02b0*/ 	.word	0x00000068
        /*02b4*/ 	.short	0x0100
        /*02b6*/ 	.byte	0x05
	.zero		1


	//   ....[27]....
        /*02b8*/ 	.word	0x00000780
        /*02bc*/ 	.word	0x000000ff
        /*02c0*/ 	.word	0x000000f0
        /*02c4*/ 	.short	0x0100
        /*02c6*/ 	.byte	0x05
	.zero		1


	//   ....[28]....
        /*02c8*/ 	.word	0x00000790
        /*02cc*/ 	.word	0x000000ff
        /*02d0*/ 	.word	0x00000070
        /*02d4*/ 	.short	0x0100
        /*02d6*/ 	.byte	0x05
	.zero		1


	//   ....[29]....
        /*02d8*/ 	.word	0x000007a0
        /*02dc*/ 	.word	0x000000ff
        /*02e0*/ 	.word	0x000000f8
        /*02e4*/ 	.short	0x0100
        /*02e6*/ 	.byte	0x05
	.zero		1


	//   ....[30]....
        /*02e8*/ 	.word	0x000007b0
        /*02ec*/ 	.word	0x000000ff
        /*02f0*/ 	.word	0x00000078
        /*02f4*/ 	.short	0x0100
        /*02f6*/ 	.byte	0x05
	.zero		1


	//   ....[31]....
        /*02f8*/ 	.word	0x000007c0
        /*02fc*/ 	.word	0x000000ff
        /*0300*/ 	.word	0x00000100
        /*0304*/ 	.short	0x0100
        /*0306*/ 	.byte	0x05
	.zero		1


	//   ....[32]....
        /*0308*/ 	.word	0x000007d0
        /*030c*/ 	.word	0x000000ff
        /*0310*/ 	.word	0x00000080
        /*0314*/ 	.short	0x0100
        /*0316*/ 	.byte	0x05
	.zero		1


	//   ....[33]....
        /*0318*/ 	.word	0x000007e0
        /*031c*/ 	.word	0x000000ff
        /*0320*/ 	.word	0x00000108
        /*0324*/ 	.short	0x0100
        /*0326*/ 	.byte	0x05
	.zero		1


	//   ....[34]....
        /*0328*/ 	.word	0x00000920
        /*032c*/ 	.word	0x000000ff
        /*0330*/ 	.word	0x00000110
        /*0334*/ 	.short	0x0100
        /*0336*/ 	.byte	0x07
	.zero		1


	//   ....[35]....
        /*0338*/ 	.word	0x00000930
        /*033c*/ 	.word	0x000000ff
        /*0340*/ 	.word	0x00000130
        /*0344*/ 	.short	0x0100
        /*0346*/ 	.byte	0x07
	.zero		1


	//   ....[36]....
        /*0348*/ 	.word	0x00000940
        /*034c*/ 	.word	0x000000ff
        /*0350*/ 	.word	0x00000118
        /*0354*/ 	.short	0x0100
        /*0356*/ 	.byte	0x07
	.zero		1


	//   ....[37]....
        /*0358*/ 	.word	0x00000950
        /*035c*/ 	.word	0x000000ff
        /*0360*/ 	.word	0x00000138
        /*0364*/ 	.short	0x0100
        /*0366*/ 	.byte	0x07
	.zero		1


	//   ....[38]....
        /*0368*/ 	.word	0x00000960
        /*036c*/ 	.word	0x000000ff
        /*0370*/ 	.word	0x00000120
        /*0374*/ 	.short	0x0100
        /*0376*/ 	.byte	0x07
	.zero		1


	//   ....[39]....
        /*0378*/ 	.word	0x00000970
        /*037c*/ 	.word	0x000000ff
        /*0380*/ 	.word	0x00000140
        /*0384*/ 	.short	0x0100
        /*0386*/ 	.byte	0x07
	.zero		1


	//   ....[40]....
        /*0388*/ 	.word	0x00000980
        /*038c*/ 	.word	0x000000ff
        /*0390*/ 	.word	0x00000128
        /*0394*/ 	.short	0x0100
        /*0396*/ 	.byte	0x07
	.zero		1


	//   ....[41]....
        /*0398*/ 	.word	0x00000990
        /*039c*/ 	.word	0x000000ff
        /*03a0*/ 	.word	0x00000148
        /*03a4*/ 	.short	0x0100
        /*03a6*/ 	.byte	0x07
	.zero		1


	//   ....[42]....
        /*03a8*/ 	.word	0x00000a80
        /*03ac*/ 	.word	0x000000ff
        /*03b0*/ 	.word	0x00000150
        /*03b4*/ 	.short	0x0100
        /*03b6*/ 	.byte	0x05
	.zero		1


	//   ....[43]....
        /*03b8*/ 	.word	0x00000a90
        /*03bc*/ 	.word	0x000000ff
        /*03c0*/ 	.word	0x00000158
        /*03c4*/ 	.short	0x0100
        /*03c6*/ 	.byte	0x05
	.zero		1


	//   ....[44]....
        /*03c8*/ 	.word	0x00000bd0
        /*03cc*/ 	.word	0x000000ff
        /*03d0*/ 	.word	0x00000160
        /*03d4*/ 	.short	0x0100
        /*03d6*/ 	.byte	0x05
	.zero		1


	//   ....[45]....
        /*03d8*/ 	.word	0x00000be0
        /*03dc*/ 	.word	0x000000ff
        /*03e0*/ 	.word	0x00000170
        /*03e4*/ 	.short	0x0100
        /*03e6*/ 	.byte	0x05
	.zero		1


	//   ....[46]....
        /*03e8*/ 	.word	0x00000bf0
        /*03ec*/ 	.word	0x000000ff
        /*03f0*/ 	.word	0x00000168
        /*03f4*/ 	.short	0x0100
        /*03f6*/ 	.byte	0x05
	.zero		1


	//   ....[47]....
        /*03f8*/ 	.word	0x00000c00
        /*03fc*/ 	.word	0x000000ff
        /*0400*/ 	.word	0x00000178
        /*0404*/ 	.short	0x0100
        /*0406*/ 	.byte	0x05
	.zero		1


	//   ....[48]....
        /*0408*/ 	.word	0x00000d30
        /*040c*/ 	.word	0x000000ff
        /*0410*/ 	.word	0x00000180
        /*0414*/ 	.short	0x0100
        /*0416*/ 	.byte	0x07
	.zero		1


	//   ....[49]....
        /*0418*/ 	.word	0x00000d40
        /*041c*/ 	.word	0x000000ff
        /*0420*/ 	.word	0x000001a0
        /*0424*/ 	.short	0x0100
        /*0426*/ 	.byte	0x07
	.zero		1


	//   ....[50]....
        /*0428*/ 	.word	0x00000d50
        /*042c*/ 	.word	0x000000ff
        /*0430*/ 	.word	0x00000188
        /*0434*/ 	.short	0x0100
        /*0436*/ 	.byte	0x07
	.zero		1


	//   ....[51]....
        /*0438*/ 	.word	0x00000d60
        /*043c*/ 	.word	0x000000ff
        /*0440*/ 	.word	0x000001a8
        /*0444*/ 	.short	0x0100
        /*0446*/ 	.byte	0x07
	.zero		1


	//   ....[52]....
        /*0448*/ 	.word	0x00000d70
        /*044c*/ 	.word	0x000000ff
        /*0450*/ 	.word	0x00000190
        /*0454*/ 	.short	0x0100
        /*0456*/ 	.byte	0x07
	.zero		1


	//   ....[53]....
        /*0458*/ 	.word	0x00000d80
        /*045c*/ 	.word	0x000000ff
        /*0460*/ 	.word	0x000001b0
        /*0464*/ 	.short	0x0100
        /*0466*/ 	.byte	0x07
	.zero		1


	//   ....[54]....
        /*0468*/ 	.word	0x00000d90
        /*046c*/ 	.word	0x000000ff
        /*0470*/ 	.word	0x00000198
        /*0474*/ 	.short	0x0100
        /*0476*/ 	.byte	0x07
	.zero		1


	//   ....[55]....
        /*0478*/ 	.word	0x00000da0
        /*047c*/ 	.word	0x000000ff
        /*0480*/ 	.word	0x000001b8
        /*0484*/ 	.short	0x0100
        /*0486*/ 	.byte	0x07
	.zero		1


	//   ....[56]....
        /*0488*/ 	.word	0x00000e90
        /*048c*/ 	.word	0x000000ff
        /*0490*/ 	.word	0x000001c0
        /*0494*/ 	.short	0x0100
        /*0496*/ 	.byte	0x05
	.zero		1


	//   ....[57]....
        /*0498*/ 	.word	0x00000ea0
        /*049c*/ 	.word	0x000000ff
        /*04a0*/ 	.word	0x000001d0
        /*04a4*/ 	.short	0x0100
        /*04a6*/ 	.byte	0x05
	.zero		1


	//   ....[58]....
        /*04a8*/ 	.word	0x00000eb0
        /*04ac*/ 	.word	0x000000ff
        /*04b0*/ 	.word	0x000001c8
        /*04b4*/ 	.short	0x0100
        /*04b6*/ 	.byte	0x05
	.zero		1


	//   ....[59]....
        /*04b8*/ 	.word	0x00000ec0
        /*04bc*/ 	.word	0x000000ff
        /*04c0*/ 	.word	0x000001d8
        /*04c4*/ 	.short	0x0100
        /*04c6*/ 	.byte	0x05
	.zero		1


	//   ....[60]....
        /*04c8*/ 	.word	0x000017a0
        /*04cc*/ 	.word	0x00000003
        /*04d0*/ 	.word	0x000001d0
        /*04d4*/ 	.short	0x010a
        /*04d6*/ 	.byte	0xff
	.zero		1


	//   ....[61]....
        /*04d8*/ 	.word	0x000017d0
        /*04dc*/ 	.word	0x00000003
        /*04e0*/ 	.word	0x000001c0
        /*04e4*/ 	.short	0x0101
        /*04e6*/ 	.byte	0xff
	.zero		1


	//   ....[62]....
        /*04e8*/ 	.word	0x000018a0
        /*04ec*/ 	.word	0x000000ff
        /*04f0*/ 	.word	0x00000088
        /*04f4*/ 	.short	0x010a
        /*04f6*/ 	.byte	0x08
	.zero		1


	//   ....[63]....
        /*04f8*/ 	.word	0x00001950
        /*04fc*/ 	.word	0x000000ff
        /*0500*/ 	.word	0x00000088
        /*0504*/ 	.short	0x010a
        /*0506*/ 	.byte	0x21
	.zero		1


	//   ....[64]....
        /*0508*/ 	.word	0x00001aa0
        /*050c*/ 	.word	0x000000ff
        /*0510*/ 	.word	0x00000088
        /*0514*/ 	.short	0x010a
        /*0516*/ 	.byte	0x08
	.zero		1


	//   ....[65]....
        /*0518*/ 	.word	0x00001c00
        /*051c*/ 	.word	0x000000ff
        /*0520*/ 	.word	0x00000158
        /*0524*/ 	.short	0x0101
        /*0526*/ 	.byte	0x04
	.zero		1


	//   ....[66]....
        /*0528*/ 	.word	0x00001c20
        /*052c*/ 	.word	0x000000ff
        /*0530*/ 	.word	0x00000088
        /*0534*/ 	.short	0x010a
        /*0536*/ 	.byte	0x08
	.zero		1


	//   ....[67]....
        /*0538*/ 	.word	0x00001cb0
        /*053c*/ 	.word	0x000000ff
        /*0540*/ 	.word	0x00000088
        /*0544*/ 	.short	0x010a
        /*0546*/ 	.byte	0x19
	.zero		1


	//   ....[68]....
        /*0548*/ 	.word	0x00001e00
        /*054c*/ 	.word	0x000000ff
        /*0550*/ 	.word	0x00000088
        /*0554*/ 	.short	0x010a
        /*0556*/ 	.byte	0x08
	.zero		1


	//   ....[69]....
        /*0558*/ 	.word	0x00001f90
        /*055c*/ 	.word	0x00000002
        /*0560*/ 	.word	0x00000160
        /*0564*/ 	.short	0x010a
        /*0566*/ 	.byte	0xff
	.zero		1


	//   ....[70]....
        /*0568*/ 	.word	0x00002050
        /*056c*/ 	.word	0x00000002
        /*0570*/ 	.word	0x00000000
        /*0574*/ 	.short	0x0101
        /*0576*/ 	.byte	0xff
	.zero		1


	//   ....[71]....
        /*0578*/ 	.word	0x000025b0
        /*057c*/ 	.word	0x000000ff
        /*0580*/ 	.word	0x00000000
        /*0584*/ 	.short	0x010a
        /*0586*/ 	.byte	0x05
	.zero		1


	//   ....[72]....
        /*0588*/ 	.word	0x00002640
        /*058c*/ 	.word	0x000000ff
        /*0590*/ 	.word	0x00000000
        /*0594*/ 	.short	0x010a
        /*0596*/ 	.byte	0x05
	.zero		1


	//   ....[73]....
        /*0598*/ 	.word	0x000026d0
        /*059c*/ 	.word	0x000000ff
        /*05a0*/ 	.word	0x00000000
        /*05a4*/ 	.short	0x010a
        /*05a6*/ 	.byte	0x05
	.zero		1


	//   ....[74]....
        /*05a8*/ 	.word	0x00002760
        /*05ac*/ 	.word	0x000000ff
        /*05b0*/ 	.word	0x00000000
        /*05b4*/ 	.short	0x010a
        /*05b6*/ 	.byte	0x05
	.zero		1


	//   ....[75]....
        /*05b8*/ 	.word	0x000027f0
        /*05bc*/ 	.word	0x000000ff
        /*05c0*/ 	.word	0x00000000
        /*05c4*/ 	.short	0x010a
        /*05c6*/ 	.byte	0x05
	.zero		1


	//   ....[76]....
        /*05c8*/ 	.word	0x00002880
        /*05cc*/ 	.word	0x000000ff
        /*05d0*/ 	.word	0x00000000
        /*05d4*/ 	.short	0x010a
        /*05d6*/ 	.byte	0x05
	.zero		1


	//   ....[77]....
        /*05d8*/ 	.word	0x00002910
        /*05dc*/ 	.word	0x000000ff
        /*05e0*/ 	.word	0x00000000
        /*05e4*/ 	.short	0x010a
        /*05e6*/ 	.byte	0x05
	.zero		1


	//   ....[78]....
        /*05e8*/ 	.word	0x000029a0
        /*05ec*/ 	.word	0x000000ff
        /*05f0*/ 	.word	0x00000000
        /*05f4*/ 	.short	0x010a
        /*05f6*/ 	.byte	0x05
	.zero		1


	//   ....[79]....
        /*05f8*/ 	.word	0x00002a30
        /*05fc*/ 	.word	0x000000ff
        /*0600*/ 	.word	0x00000000
        /*0604*/ 	.short	0x010a
        /*0606*/ 	.byte	0x05
	.zero		1


	//   ....[80]....
        /*0608*/ 	.word	0x00002ac0
        /*060c*/ 	.word	0x000000ff
        /*0610*/ 	.word	0x00000000
        /*0614*/ 	.short	0x010a
        /*0616*/ 	.byte	0x05
	.zero		1


	//   ....[81]....
        /*0618*/ 	.word	0x00002b50
        /*061c*/ 	.word	0x000000ff
        /*0620*/ 	.word	0x00000000
        /*0624*/ 	.short	0x010a
        /*0626*/ 	.byte	0x05
	.zero		1


	//   ....[82]....
        /*0628*/ 	.word	0x00002be0
        /*062c*/ 	.word	0x000000ff
        /*0630*/ 	.word	0x00000000
        /*0634*/ 	.short	0x010a
        /*0636*/ 	.byte	0x05
	.zero		1


	//   ....[83]....
        /*0638*/ 	.word	0x00002c70
        /*063c*/ 	.word	0x000000ff
        /*0640*/ 	.word	0x00000000
        /*0644*/ 	.short	0x010a
        /*0646*/ 	.byte	0x05
	.zero		1


	//   ....[84]....
        /*0648*/ 	.word	0x00002d00
        /*064c*/ 	.word	0x000000ff
        /*0650*/ 	.word	0x00000000
        /*0654*/ 	.short	0x010a
        /*0656*/ 	.byte	0x05
	.zero		1


	//   ....[85]....
        /*0658*/ 	.word	0x00002d90
        /*065c*/ 	.word	0x000000ff
        /*0660*/ 	.word	0x00000000
        /*0664*/ 	.short	0x010a
        /*0666*/ 	.byte	0x05
	.zero		1


	//   ....[86]....
        /*0668*/ 	.word	0x00002e20
        /*066c*/ 	.word	0x000000ff
        /*0670*/ 	.word	0x00000000
        /*0674*/ 	.short	0x010a
        /*0676*/ 	.byte	0x05
	.zero		1


	//   ....[87]....
        /*0678*/ 	.word	0x00002ec0
        /*067c*/ 	.word	0x00000000
        /*0680*/ 	.word	0x00000000
        /*0684*/ 	.short	0x010a
        /*0686*/ 	.byte	0xff
	.zero		1


	//   ....[88]....
        /*0688*/ 	.word	0x00002fe0
        /*068c*/ 	.word	0x00000000
        /*0690*/ 	.word	0x000001c0
        /*0694*/ 	.short	0x010a
        /*0696*/ 	.byte	0xff
	.zero		1


	//   ....[89]....
        /*0698*/ 	.word	0x00003040
        /*069c*/ 	.word	0x00000004
        /*06a0*/ 	.word	0x00000000
        /*06a4*/ 	.short	0x0101
        /*06a6*/ 	.byte	0xff
	.zero		1


	//   ....[90]....
        /*06a8*/ 	.word	0x00003060
        /*06ac*/ 	.word	0x000000ff
        /*06b0*/ 	.word	0x00000170
        /*06b4*/ 	.short	0x010a
        /*06b6*/ 	.byte	0x05
	.zero		1


	//   ....[91]....
        /*06b8*/ 	.word	0x00003180
        /*06bc*/ 	.word	0x00000000
        /*06c0*/ 	.word	0x00000160
        /*06c4*/ 	.short	0x010a
        /*06c6*/ 	.byte	0xff
	.zero		1


	//   ....[92]....
        /*06c8*/ 	.word	0x00003290
        /*06cc*/ 	.word	0x00000000
        /*06d0*/ 	.word	0x00000000
        /*06d4*/ 	.short	0x0101
        /*06d6*/ 	.byte	0xff
	.zero		1


	//   ....[93]....
        /*06d8*/ 	.word	0x00003320
        /*06dc*/ 	.word	0x000000ff
        /*06e0*/ 	.word	0x00000170
        /*06e4*/ 	.short	0x0106
        /*06e6*/ 	.byte	0x05
	.zero		1


	//   ....[94]....
        /*06e8*/ 	.word	0x00003340
        /*06ec*/ 	.word	0x000000ff
        /*06f0*/ 	.word	0x00000170
        /*06f4*/ 	.short	0x010a
        /*06f6*/ 	.byte	0x05
	.zero		1


	//   ....[95]....
        /*06f8*/ 	.word	0x000033d0
        /*06fc*/ 	.word	0x000000ff
        /*0700*/ 	.word	0x00000170
        /*0704*/ 	.short	0x0106
        /*0706*/ 	.byte	0x04
	.zero		1


	//   ....[96]....
        /*0708*/ 	.word	0x00003410
        /*070c*/ 	.word	0x00000000
        /*0710*/ 	.word	0x00000170
        /*0714*/ 	.short	0x010a
        /*0716*/ 	.byte	0xff
	.zero		1


	//   ....[97]....
        /*0718*/ 	.word	0x00003910
        /*071c*/ 	.word	0x00000000
        /*0720*/ 	.word	0x00000160
        /*0724*/ 	.short	0x010a
        /*0726*/ 	.byte	0xff
	.zero		1


	//   ....[98]....
        /*0728*/ 	.word	0x00003a10
        /*072c*/ 	.word	0x00000003
        /*0730*/ 	.word	0x00000000
        /*0734*/ 	.short	0x0101
        /*0736*/ 	.byte	0xff
	.zero		1


	//   ....[99]....
        /*0738*/ 	.word	0x00003a20
        /*073c*/ 	.word	0x000000ff
        /*0740*/ 	.word	0x00000000
        /*0744*/ 	.short	0x010a
        /*0746*/ 	.byte	0x04
	.zero		1


	//   ....[100]....
        /*0748*/ 	.word	0x00003aa0
        /*074c*/ 	.word	0x000000ff
        /*0750*/ 	.word	0x000001a0
        /*0754*/ 	.short	0x010a
        /*0756*/ 	.byte	0x08
	.zero		1


	//   ....[101]....
        /*0758*/ 	.word	0x00003b80
        /*075c*/ 	.word	0x000000ff
        /*0760*/ 	.word	0x00000000
        /*0764*/ 	.short	0x010a
        /*0766*/ 	.byte	0x07
	.zero		1


	//   ....[102]....
        /*0768*/ 	.word	0x00003cc0
        /*076c*/ 	.word	0x000000ff
        /*0770*/ 	.word	0x00000000
        /*0774*/ 	.short	0x010a
        /*0776*/ 	.byte	0x04
	.zero		1


	//   ....[103]....
        /*0778*/ 	.word	0x00003eb0
        /*077c*/ 	.word	0x000000ff
        /*0780*/ 	.word	0x00000000
        /*0784*/ 	.short	0x010a
        /*0786*/ 	.byte	0x05
	.zero		1


	//   ....[104]....
        /*0788*/ 	.word	0x00003f40
        /*078c*/ 	.word	0x000000ff
        /*0790*/ 	.word	0x00000000
        /*0794*/ 	.short	0x010a
        /*0796*/ 	.byte	0x05
	.zero		1


	//   ....[105]....
        /*0798*/ 	.word	0x00003fd0
        /*079c*/ 	.word	0x000000ff
        /*07a0*/ 	.word	0x00000000
        /*07a4*/ 	.short	0x010a
        /*07a6*/ 	.byte	0x05
	.zero		1


	//   ....[106]....
        /*07a8*/ 	.word	0x00004060
        /*07ac*/ 	.word	0x000000ff
        /*07b0*/ 	.word	0x00000000
        /*07b4*/ 	.short	0x010a
        /*07b6*/ 	.byte	0x07
	.zero		1


	//   ....[107]....
        /*07b8*/ 	.word	0x000044e0
        /*07bc*/ 	.word	0x00000000
        /*07c0*/ 	.word	0x00000160
        /*07c4*/ 	.short	0x010a
        /*07c6*/ 	.byte	0xff
	.zero		1


	//   ....[108]....
        /*07c8*/ 	.word	0x000045a0
        /*07cc*/ 	.word	0x00000000
        /*07d0*/ 	.word	0x00000000
        /*07d4*/ 	.short	0x0101
        /*07d6*/ 	.byte	0xff
	.zero		1


	//   ....[109]....
        /*07d8*/ 	.word	0x000048c0
        /*07dc*/ 	.word	0x000000ff
        /*07e0*/ 	.word	0x00000158
        /*07e4*/ 	.short	0x010a
        /*07e6*/ 	.byte	0x07
	.zero		1


	//   ....[110]....
        /*07e8*/ 	.word	0x00004ab0
        /*07ec*/ 	.word	0x000000ff
        /*07f0*/ 	.word	0x00000130
        /*07f4*/ 	.short	0x010a
        /*07f6*/ 	.byte	0x07
	.zero		1


	//   ....[111]....
        /*07f8*/ 	.word	0x00004c20
        /*07fc*/ 	.word	0x000000ff
        /*0800*/ 	.word	0x00000110
        /*0804*/ 	.short	0x010b
        /*0806*/ 	.byte	0x07
	.zero		1


	//   ....[112]....
        /*0808*/ 	.word	0x00004c30
        /*080c*/ 	.word	0x000000ff
        /*0810*/ 	.word	0x00000000
        /*0814*/ 	.short	0x0101
        /*0816*/ 	.byte	0x08
	.zero		1


	//   ....[113]....
        /*0818*/ 	.word	0x00004c50
        /*081c*/ 	.word	0x000000ff
        /*0820*/ 	.word	0x00000138
        /*0824*/ 	.short	0x010a
        /*0826*/ 	.byte	0x07
	.zero		1


	//   ....[114]....
        /*0828*/ 	.word	0x00004db0
        /*082c*/ 	.word	0x000000ff
        /*0830*/ 	.word	0x00000118
        /*0834*/ 	.short	0x010b
        /*0836*/ 	.byte	0x07
	.zero		1


	//   ....[115]....
        /*0838*/ 	.word	0x00004dc0
        /*083c*/ 	.word	0x000000ff
        /*0840*/ 	.word	0x00000000
        /*0844*/ 	.short	0x0101
        /*0846*/ 	.byte	0x08
	.zero		1


	//   ....[116]....
        /*0848*/ 	.word	0x00004dd0
        /*084c*/ 	.word	0x000000ff
        /*0850*/ 	.word	0x00000140
        /*0854*/ 	.short	0x010a
        /*0856*/ 	.byte	0x07
	.zero		1


	//   ....[117]....
        /*0858*/ 	.word	0x00004f70
        /*085c*/ 	.word	0x000000ff
        /*0860*/ 	.word	0x00000120
        /*0864*/ 	.short	0x010b
        /*0866*/ 	.byte	0x07
	.zero		1


	//   ....[118]....
        /*0868*/ 	.word	0x00004fe0
        /*086c*/ 	.word	0x000000ff
        /*0870*/ 	.word	0x00000000
        /*0874*/ 	.short	0x0101
        /*0876*/ 	.byte	0x08
	.zero		1


	//   ....[119]....
        /*0878*/ 	.word	0x00005010
        /*087c*/ 	.word	0x000000ff
        /*0880*/ 	.word	0x00000148
        /*0884*/ 	.short	0x010a
        /*0886*/ 	.byte	0x07
	.zero		1


	//   ....[120]....
        /*0888*/ 	.word	0x00005220
        /*088c*/ 	.word	0x000000ff
        /*0890*/ 	.word	0x00000128
        /*0894*/ 	.short	0x010b
        /*0896*/ 	.byte	0x07
	.zero		1


	//   ....[121]....
        /*0898*/ 	.word	0x00005240
        /*089c*/ 	.word	0x000000ff
        /*08a0*/ 	.word	0x00000000
        /*08a4*/ 	.short	0x0101
        /*08a6*/ 	.byte	0x0d
	.zero		1


	//   ....[122]....
        /*08a8*/ 	.word	0x00005270
        /*08ac*/ 	.word	0x000000ff
        /*08b0*/ 	.word	0x00000130
        /*08b4*/ 	.short	0x010a
        /*08b6*/ 	.byte	0x07
	.zero		1


	//   ....[123]....
        /*08b8*/ 	.word	0x00005290
        /*08bc*/ 	.word	0x000000ff
        /*08c0*/ 	.word	0x00000138
        /*08c4*/ 	.short	0x010a
        /*08c6*/ 	.byte	0x07
	.zero		1


	//   ....[124]....
        /*08c8*/ 	.word	0x000052b0
        /*08cc*/ 	.word	0x000000ff
        /*08d0*/ 	.word	0x00000140
        /*08d4*/ 	.short	0x010a
        /*08d6*/ 	.byte	0x07
	.zero		1


	//   ....[125]....
        /*08d8*/ 	.word	0x000052f0
        /*08dc*/ 	.word	0x00000000
        /*08e0*/ 	.word	0x00000148
        /*08e4*/ 	.short	0x010a
        /*08e6*/ 	.byte	0xff
	.zero		1


	//   ....[126]....
        /*08e8*/ 	.word	0x00005650
        /*08ec*/ 	.word	0x00000000
        /*08f0*/ 	.word	0x00000160
        /*08f4*/ 	.short	0x010a
        /*08f6*/ 	.byte	0xff
	.zero		1


	//   ....[127]....
        /*08f8*/ 	.word	0x00005760
        /*08fc*/ 	.word	0x00000000
        /*0900*/ 	.word	0x00000000
        /*0904*/ 	.short	0x0101
        /*0906*/ 	.byte	0xff
	.zero		1


	//   ....[128]....
        /*0908*/ 	.word	0x000061c0
        /*090c*/ 	.word	0x000000ff
        /*0910*/ 	.word	0x00000110
        /*0914*/ 	.short	0x010a
        /*0916*/ 	.byte	0x30
	.zero		1


	//   ....[129]....
        /*0918*/ 	.word	0x00006230
        /*091c*/ 	.word	0x0000004f
        /*0920*/ 	.word	0x00000180
        /*0924*/ 	.short	0x010a
        /*0926*/ 	.byte	0xff
	.zero		1


	//   ....[130]....
        /*0928*/ 	.word	0x000062e0
        /*092c*/ 	.word	0x000000ff
        /*0930*/ 	.word	0x00000110
        /*0934*/ 	.short	0x010a
        /*0936*/ 	.byte	0x30
	.zero		1


	//   ....[131]....
        /*0938*/ 	.word	0x000063c0
        /*093c*/ 	.word	0x0000004f
        /*0940*/ 	.word	0x00000180
        /*0944*/ 	.short	0x010a
        /*0946*/ 	.byte	0xff
	.zero		1


	//   ....[132]....
        /*0948*/ 	.word	0x00006af0
        /*094c*/ 	.word	0x00000000
        /*0950*/ 	.word	0x00000000
        /*0954*/ 	.short	0x0101
        /*0956*/ 	.byte	0xff
	.zero		1


	//   ....[133]....
        /*0958*/ 	.word	0x00006b00
        /*095c*/ 	.word	0x00000003
        /*0960*/ 	.word	0x00000110
        /*0964*/ 	.short	0x010a
        /*0966*/ 	.byte	0xff
	.zero		1


	//   ....[134]....
        /*0968*/ 	.word	0x00006bc0
        /*096c*/ 	.word	0x00000003
        /*0970*/ 	.word	0x00000110
        /*0974*/ 	.short	0x010a
        /*0976*/ 	.byte	0xff
	.zero		1


	//   ....[135]....
        /*0978*/ 	.word	0x00007370
        /*097c*/ 	.word	0x00000026
        /*0980*/ 	.word	0x00000000
        /*0984*/ 	.short	0x0101
        /*0986*/ 	.byte	0xff
	.zero		1


	//   ....[136]....
        /*0988*/ 	.word	0x00007390
        /*098c*/ 	.word	0x00000053
        /*0990*/ 	.word	0x00000110
        /*0994*/ 	.short	0x010a
        /*0996*/ 	.byte	0xff
	.zero		1


	//   ....[137]....
        /*0998*/ 	.word	0x00007440
        /*099c*/ 	.word	0x00000053
        /*09a0*/ 	.word	0x00000110
        /*09a4*/ 	.short	0x010a
        /*09a6*/ 	.byte	0xff
	.zero		1


	//   ....[138]....
        /*09a8*/ 	.word	0x00007bf0
        /*09ac*/ 	.word	0x00000026
        /*09b0*/ 	.word	0x00000000
        /*09b4*/ 	.short	0x0101
        /*09b6*/ 	.byte	0xff
	.zero		1


	//   ....[139]....
        /*09b8*/ 	.word	0x00007c10
        /*09bc*/ 	.word	0x00000058
        /*09c0*/ 	.word	0x00000110
        /*09c4*/ 	.short	0x010a
        /*09c6*/ 	.byte	0xff
	.zero		1


	//   ....[140]....
        /*09c8*/ 	.word	0x00007cc0
        /*09cc*/ 	.word	0x00000058
        /*09d0*/ 	.word	0x00000110
        /*09d4*/ 	.short	0x010a
        /*09d6*/ 	.byte	0xff
	.zero		1


	//   ....[141]....
        /*09d8*/ 	.word	0x00007ff0
        /*09dc*/ 	.word	0x000000ff
        /*09e0*/ 	.word	0x00000000
        /*09e4*/ 	.short	0x0101
        /*09e6*/ 	.byte	0x05
	.zero		1


	//   ....[142]....
        /*09e8*/ 	.word	0x000084d0
        /*09ec*/ 	.word	0x00000002
        /*09f0*/ 	.word	0x00000000
        /*09f4*/ 	.short	0x0101
        /*09f6*/ 	.byte	0xff
	.zero		1


	//   ....[143]....
        /*09f8*/ 	.word	0x00008740
        /*09fc*/ 	.word	0x000000ff
        /*0a00*/ 	.word	0x00000000
        /*0a04*/ 	.short	0x0101
        /*0a06*/ 	.byte	0x04
	.zero		1


	//   ....[144]....
        /*0a08*/ 	.word	0x00008760
        /*0a0c*/ 	.word	0x00000003
        /*0a10*/ 	.word	0x000001d0
        /*0a14*/ 	.short	0x010a
        /*0a16*/ 	.byte	0xff
	.zero		1


	//   ....[145]....
        /*0a18*/ 	.word	0x000087c0
        /*0a1c*/ 	.word	0x00000002
        /*0a20*/ 	.word	0x00000088
        /*0a24*/ 	.short	0x010a
        /*0a26*/ 	.byte	0xff
	.zero		1


	//   ....[146]....
        /*0a28*/ 	.word	0x00008820
        /*0a2c*/ 	.word	0x00000002
        /*0a30*/ 	.word	0x00000088
        /*0a34*/ 	.short	0x010a
        /*0a36*/ 	.byte	0xff
	.zero		1


	//   ....[147]....
        /*0a38*/ 	.word	0x00008870
        /*0a3c*/ 	.word	0x00000002
        /*0a40*/ 	.word	0x00000160
        /*0a44*/ 	.short	0x010a
        /*0a46*/ 	.byte	0xff
	.zero		1


	//   ....[148]....
        /*0a48*/ 	.word	0x000088d0
        /*0a4c*/ 	.word	0x00000000
        /*0a50*/ 	.word	0x00000000
        /*0a54*/ 	.short	0x010a
        /*0a56*/ 	.byte	0xff
	.zero		1


	//   ....[149]....
        /*0a58*/ 	.word	0x00008930
        /*0a5c*/ 	.word	0x00000000
        /*0a60*/ 	.word	0x00000000
        /*0a64*/ 	.short	0x010a
        /*0a66*/ 	.byte	0xff
	.zero		1


	//   ....[150]....
        /*0a68*/ 	.word	0x00008990
        /*0a6c*/ 	.word	0x00000000
        /*0a70*/ 	.word	0x00000000
        /*0a74*/ 	.short	0x010a
        /*0a76*/ 	.byte	0xff
	.zero		1


	//   ....[151]....
        /*0a78*/ 	.word	0x000089f0
        /*0a7c*/ 	.word	0x00000000
        /*0a80*/ 	.word	0x00000000
        /*0a84*/ 	.short	0x010a
        /*0a86*/ 	.byte	0xff
	.zero		1


	//   ....[152]....
        /*0a88*/ 	.word	0x00008a50
        /*0a8c*/ 	.word	0x00000000
        /*0a90*/ 	.word	0x00000000
        /*0a94*/ 	.short	0x010a
        /*0a96*/ 	.byte	0xff
	.zero		1


	//   ....[153]....
        /*0a98*/ 	.word	0x00008ab0
        /*0a9c*/ 	.word	0x00000000
        /*0aa0*/ 	.word	0x00000000
        /*0aa4*/ 	.short	0x010a
        /*0aa6*/ 	.byte	0xff
	.zero		1


	//   ....[154]....
        /*0aa8*/ 	.word	0x00008b10
        /*0aac*/ 	.word	0x00000000
        /*0ab0*/ 	.word	0x00000000
        /*0ab4*/ 	.short	0x010a
        /*0ab6*/ 	.byte	0xff
	.zero		1


	//   ....[155]....
        /*0ab8*/ 	.word	0x00008b70
        /*0abc*/ 	.word	0x00000000
        /*0ac0*/ 	.word	0x00000000
        /*0ac4*/ 	.short	0x010a
        /*0ac6*/ 	.byte	0xff
	.zero		1


	//   ....[156]....
        /*0ac8*/ 	.word	0x00008bd0
        /*0acc*/ 	.word	0x00000000
        /*0ad0*/ 	.word	0x00000000
        /*0ad4*/ 	.short	0x010a
        /*0ad6*/ 	.byte	0xff
	.zero		1


	//   ....[157]....
        /*0ad8*/ 	.word	0x00008c30
        /*0adc*/ 	.word	0x00000000
        /*0ae0*/ 	.word	0x00000000
        /*0ae4*/ 	.short	0x010a
        /*0ae6*/ 	.byte	0xff
	.zero		1


	//   ....[158]....
        /*0ae8*/ 	.word	0x00008c90
        /*0aec*/ 	.word	0x00000000
        /*0af0*/ 	.word	0x00000000
        /*0af4*/ 	.short	0x010a
        /*0af6*/ 	.byte	0xff
	.zero		1


	//   ....[159]....
        /*0af8*/ 	.word	0x00008cf0
        /*0afc*/ 	.word	0x00000000
        /*0b00*/ 	.word	0x00000000
        /*0b04*/ 	.short	0x010a
        /*0b06*/ 	.byte	0xff
	.zero		1


	//   ....[160]....
        /*0b08*/ 	.word	0x00008d50
        /*0b0c*/ 	.word	0x00000000
        /*0b10*/ 	.word	0x00000000
        /*0b14*/ 	.short	0x010a
        /*0b16*/ 	.byte	0xff
	.zero		1


	//   ....[161]....
        /*0b18*/ 	.word	0x00008db0
        /*0b1c*/ 	.word	0x00000000
        /*0b20*/ 	.word	0x00000000
        /*0b24*/ 	.short	0x010a
        /*0b26*/ 	.byte	0xff
	.zero		1


	//   ....[162]....
        /*0b28*/ 	.word	0x00008e10
        /*0b2c*/ 	.word	0x00000000
        /*0b30*/ 	.word	0x00000000
        /*0b34*/ 	.short	0x010a
        /*0b36*/ 	.byte	0xff
	.zero		1


	//   ....[163]....
        /*0b38*/ 	.word	0x00008e70
        /*0b3c*/ 	.word	0x00000000
        /*0b40*/ 	.word	0x00000000
        /*0b44*/ 	.short	0x010a
        /*0b46*/ 	.byte	0xff
	.zero		1


	//   ....[164]....
        /*0b48*/ 	.word	0x00008ec0
        /*0b4c*/ 	.word	0x00000000
        /*0b50*/ 	.word	0x000001c0
        /*0b54*/ 	.short	0x010a
        /*0b56*/ 	.byte	0xff
	.zero		1


	//   ....[165]....
        /*0b58*/ 	.word	0x00008f20
        /*0b5c*/ 	.word	0x00000000
        /*0b60*/ 	.word	0x00000170
        /*0b64*/ 	.short	0x010a
        /*0b66*/ 	.byte	0xff
	.zero		1


	//   ....[166]....
        /*0b68*/ 	.word	0x00008f70
        /*0b6c*/ 	.word	0x00000000
        /*0b70*/ 	.word	0x00000160
        /*0b74*/ 	.short	0x010a
        /*0b76*/ 	.byte	0xff
	.zero		1


	//   ....[167]....
        /*0b78*/ 	.word	0x00008fd0
        /*0b7c*/ 	.word	0x00000000
        /*0b80*/ 	.word	0x00000170
        /*0b84*/ 	.short	0x010a
        /*0b86*/ 	.byte	0xff
	.zero		1


	//   ....[168]....
        /*0b88*/ 	.word	0x00009020
        /*0b8c*/ 	.word	0x00000000
        /*0b90*/ 	.word	0x00000160
        /*0b94*/ 	.short	0x010a
        /*0b96*/ 	.byte	0xff
	.zero		1


	//   ....[169]....
        /*0b98*/ 	.word	0x00009080
        /*0b9c*/ 	.word	0x00000003
        /*0ba0*/ 	.word	0x000001a0
        /*0ba4*/ 	.short	0x010a
        /*0ba6*/ 	.byte	0xff
	.zero		1


	//   ....[170]....
        /*0ba8*/ 	.word	0x000090e0
        /*0bac*/ 	.word	0x00000000
        /*0bb0*/ 	.word	0x00000000
        /*0bb4*/ 	.short	0x010a
        /*0bb6*/ 	.byte	0xff
	.zero		1


	//   ....[171]....
        /*0bb8*/ 	.word	0x00009140
        /*0bbc*/ 	.word	0x00000000
        /*0bc0*/ 	.word	0x00000000
        /*0bc4*/ 	.short	0x010a
        /*0bc6*/ 	.byte	0xff
	.zero		1


	//   ....[172]....
        /*0bc8*/ 	.word	0x000091a0
        /*0bcc*/ 	.word	0x00000000
        /*0bd0*/ 	.word	0x00000000
        /*0bd4*/ 	.short	0x010a
        /*0bd6*/ 	.byte	0xff
	.zero		1


	//   ....[173]....
        /*0bd8*/ 	.word	0x00009200
        /*0bdc*/ 	.word	0x00000000
        /*0be0*/ 	.word	0x00000000
        /*0be4*/ 	.short	0x010a
        /*0be6*/ 	.byte	0xff
	.zero		1


	//   ....[174]....
        /*0be8*/ 	.word	0x00009260
        /*0bec*/ 	.word	0x00000000
        /*0bf0*/ 	.word	0x00000000
        /*0bf4*/ 	.short	0x010a
        /*0bf6*/ 	.byte	0xff
	.zero		1


	//   ....[175]....
        /*0bf8*/ 	.word	0x000092b0
        /*0bfc*/ 	.word	0x00000000
        /*0c00*/ 	.word	0x00000160
        /*0c04*/ 	.short	0x010a
        /*0c06*/ 	.byte	0xff
	.zero		1


	//   ....[176]....
        /*0c08*/ 	.word	0x00009310
        /*0c0c*/ 	.word	0x00000000
        /*0c10*/ 	.word	0x00000158
        /*0c14*/ 	.short	0x010a
        /*0c16*/ 	.byte	0xff
	.zero		1


	//   ....[177]....
        /*0c18*/ 	.word	0x00009370
        /*0c1c*/ 	.word	0x00000003
        /*0c20*/ 	.word	0x00000130
        /*0c24*/ 	.short	0x010a
        /*0c26*/ 	.byte	0xff
	.zero		1


	//   ....[178]....
        /*0c28*/ 	.word	0x000093d0
        /*0c2c*/ 	.word	0x00000003
        /*0c30*/ 	.word	0x00000138
        /*0c34*/ 	.short	0x010a
        /*0c36*/ 	.byte	0xff
	.zero		1


	//   ....[179]....
        /*0c38*/ 	.word	0x00009430
        /*0c3c*/ 	.word	0x00000003
        /*0c40*/ 	.word	0x00000140
        /*0c44*/ 	.short	0x010a
        /*0c46*/ 	.byte	0xff
	.zero		1


	//   ....[180]....
        /*0c48*/ 	.word	0x00009490
        /*0c4c*/ 	.word	0x00000003
        /*0c50*/ 	.word	0x00000148
        /*0c54*/ 	.short	0x010a
        /*0c56*/ 	.byte	0xff
	.zero		1


	//   ....[181]....
        /*0c58*/ 	.word	0x000094f0
        /*0c5c*/ 	.word	0x00000000
        /*0c60*/ 	.word	0x00000130
        /*0c64*/ 	.short	0x010a
        /*0c66*/ 	.byte	0xff
	.zero		1


	//   ....[182]....
        /*0c68*/ 	.word	0x00009550
        /*0c6c*/ 	.word	0x00000000
        /*0c70*/ 	.word	0x00000138
        /*0c74*/ 	.short	0x010a
        /*0c76*/ 	.byte	0xff
	.zero		1


	//   ....[183]....
        /*0c78*/ 	.word	0x000095b0
        /*0c7c*/ 	.word	0x00000000
        /*0c80*/ 	.word	0x00000140
        /*0c84*/ 	.short	0x010a
        /*0c86*/ 	.byte	0xff
	.zero		1


	//   ....[184]....
        /*0c88*/ 	.word	0x00009600
        /*0c8c*/ 	.word	0x00000000
        /*0c90*/ 	.word	0x00000160
        /*0c94*/ 	.short	0x010a
        /*0c96*/ 	.byte	0xff
	.zero		1


	//   ....[185]....
        /*0c98*/ 	.word	0x00009660
        /*0c9c*/ 	.word	0x00000002
        /*0ca0*/ 	.word	0x00000110
        /*0ca4*/ 	.short	0x010a
        /*0ca6*/ 	.byte	0xff
	.zero		1


	//   ....[186]....
        /*0ca8*/ 	.word	0x000096b0
        /*0cac*/ 	.word	0x0000004f
        /*0cb0*/ 	.word	0x00000180
        /*0cb4*/ 	.short	0x010a
        /*0cb6*/ 	.byte	0xff
	.zero		1


	//   ....[187]....
        /*0cb8*/ 	.word	0x00009700
        /*0cbc*/ 	.word	0x00000003
        /*0cc0*/ 	.word	0x00000110
        /*0cc4*/ 	.short	0x010a
        /*0cc6*/ 	.byte	0xff
	.zero		1


	//   ....[188]....
        /*0cc8*/ 	.word	0x00009750
        /*0ccc*/ 	.word	0x00000053
        /*0cd0*/ 	.word	0x00000110
        /*0cd4*/ 	.short	0x010a
        /*0cd6*/ 	.byte	0xff
	.zero		1


	//   ....[189]....
        /*0cd8*/ 	.word	0x000097a0
        /*0cdc*/ 	.word	0x00000058
        /*0ce0*/ 	.word	0x00000110
        /*0ce4*/ 	.short	0x010a
        /*0ce6*/ 	.byte	0xff
	.zero		1


	//----- nvinfo : EIATTR_NUM_MBARRIERS
	.align		4
.L_47:
        /*0ce8*/ 	.byte	0x03, 0x38
        /*0cea*/ 	.short	0x003c


	//----- nvinfo : EIATTR_EXIT_INSTR_OFFSETS
	.align		4
        /*0cec*/ 	.byte	0x04, 0x1c
        /*0cee*/ 	.short	(.L_49 - .L_48)


	//   ....[0]....
.L_48:
        /*0cf0*/ 	.word	0x00002ef0


	//   ....[1]....
        /*0cf4*/ 	.word	0x000033e0


	//   ....[2]....
        /*0cf8*/ 	.word	0x00003440


	//   ....[3]....
        /*0cfc*/ 	.word	0x000042c0


	//   ....[4]....
        /*0d00*/ 	.word	0x00005320


	//   ....[5]....
        /*0d04*/ 	.word	0x00005360


	//   ....[6]....
        /*0d08*/ 	.word	0x00008630


	//   ....[7]....
        /*0d0c*/ 	.word	0x000086b0


	//   ....[8]....
        /*0d10*/ 	.word	0x000086e0


	//   ....[9]....
        /*0d14*/ 	.word	0x00008750


	//----- nvinfo : EIATTR_MAX_THREADS
	.align		4
.L_49:
        /*0d18*/ 	.byte	0x04, 0x05
        /*0d1a*/ 	.short	(.L_51 - .L_50)
.L_50:
        /*0d1c*/ 	.word	0x00000100
        /*0d20*/ 	.word	0x00000001
        /*0d24*/ 	.word	0x00000001


	//----- nvinfo : EIATTR_CRS_STACK_SIZE
	.align		4
.L_51:
        /*0d28*/ 	.byte	0x04, 0x1e
        /*0d2a*/ 	.short	(.L_53 - .L_52)
.L_52:
        /*0d2c*/ 	.word	0x00000000


	//----- nvinfo : EIATTR_CBANK_PARAM_SIZE
	.align		4
.L_53:
        /*0d30*/ 	.byte	0x03, 0x19
        /*0d32*/ 	.short	0x0800


	//----- nvinfo : EIATTR_PARAM_CBANK
	.align		4
        /*0d34*/ 	.byte	0x04, 0x0a
        /*0d36*/ 	.short	(.L_55 - .L_54)
	.align		4
.L_54:
        /*0d38*/ 	.word	index@(.nv.constant0._ZN7cutlass13device_kernelINS_4gemm6kernel13GemmUniversalIN4cute5tupleIJiiiiEEENS1_10collective13CollectiveMmaINS1_35MainloopSm100TmaUmmaWarpSpecializedILi17ELi2ELi4ENS5_IJNS4_1CILi1EEESB_SB_EEEEENS5_IJNSA_ILi64EEENSA_ILi128EEENSA_ILi32EEEEEENS_6half_tENS5_IJlSB_lEEESI_NS5_IJSB_llEEENS4_8TiledMMAINS4_8MMA_AtomIJNS4_20SM100_MMA_F16BF16_SSISI_SI_fLi64ELi128ELNS4_4UMMA5MajorE0ELSP_1ELNSO_7ScaleInE0ELSQ_0EEEEEENS4_6LayoutISC_NS5_IJNSA_ILi0EEESU_SU_EEEEENS5_IJNS4_10UnderscoreESX_SX_EEEEENS4_13SM90_TMA_LOADENS4_14ComposedLayoutINS4_7SwizzleILi2ELi4ELi3EEENS4_18smem_ptr_flag_bitsILi16EEENST_INS5_IJNSA_ILi8EEESG_EEENS5_IJSG_SB_EEEEEEEvNS4_8identityES10_NS11_INS12_ILi3ELi4ELi3EEES15_NST_INS5_IJSE_S16_EEENS5_IJSB_SE_EEEEEEEvS1B_EENS_8epilogue10collective18CollectiveEpilogueINS1I_23Sm100TmaWarpSpecializedILi4ELi2ELi16ELb1ELb0EEEJSH_NS5_IJNST_ISE_SB_EENST_ISG_SB_EEEEESI_SJ_SI_SJ_NS1I_6fusion15FusionCallbacksIS1M_NS1Q_17LinearCombinationISI_fSI_fLNS_15FloatRoundStyleE2EEESH_S1P_JEEENS4_5SM1004TMEM4LOAD26SM100_TMEM_LOAD_16dp256b4xES10_S1A_NS4_17SM75_U32x4_LDSM_NENS4_14SM90_TMA_STOREES1A_NS4_17SM90_U32x4_STSM_NENS4_39AutoVectorizingCopyWithAssumedAlignmentILi128EEEEEEvvEEEEvNT_6ParamsE)
        /*0d3c*/ 	.short	0x0380
        /*0d3e*/ 	.short	0x0800


	//----- nvinfo : EIATTR_SW_WAR
	.align		4
.L_55:
        /*0d40*/ 	.byte	0x04, 0x36
        /*0d42*/ 	.short	(.L_57 - .L_56)
.L_56:
        /*0d44*/ 	.word	0x00000008
.L_57:


//--------------------- .nv.callgraph             --------------------------
	.section	.nv.callgraph,"",@"SHT_CUDA_CALLGRAPH"
	.align	4
	.sectionentsize	8
	.align		4
        /*0000*/ 	.word	0x00000000
	.align		4
        /*0004*/ 	.word	0xffffffff
	.align		4
        /*0008*/ 	.word	index@(_ZN7cutlass13device_kernelINS_4gemm6kernel13GemmUniversalIN4cute5tupleIJiiiiEEENS1_10collective13CollectiveMmaINS1_35MainloopSm100TmaUmmaWarpSpecializedILi17ELi2ELi4ENS5_IJNS4_1CILi1EEESB_SB_EEEEENS5_IJNSA_ILi64EEENSA_ILi128EEENSA_ILi32EEEEEENS_6half_tENS5_IJlSB_lEEESI_NS5_IJSB_llEEENS4_8TiledMMAINS4_8MMA_AtomIJNS4_20SM100_MMA_F16BF16_SSISI_SI_fLi64ELi128ELNS4_4UMMA5MajorE0ELSP_1ELNSO_7ScaleInE0ELSQ_0EEEEEENS4_6LayoutISC_NS5_IJNSA_ILi0EEESU_SU_EEEEENS5_IJNS4_10UnderscoreESX_SX_EEEEENS4_13SM90_TMA_LOADENS4_14ComposedLayoutINS4_7SwizzleILi2ELi4ELi3EEENS4_18smem_ptr_flag_bitsILi16EEENST_INS5_IJNSA_ILi8EEESG_EEENS5_IJSG_SB_EEEEEEEvNS4_8identityES10_NS11_INS12_ILi3ELi4ELi3EEES15_NST_INS5_IJSE_S16_EEENS5_IJSB_SE_EEEEEEEvS1B_EENS_8epilogue10collective18CollectiveEpilogueINS1I_23Sm100TmaWarpSpecializedILi4ELi2ELi16ELb1ELb0EEEJSH_NS5_IJNST_ISE_SB_EENST_ISG_SB_EEEEESI_SJ_SI_SJ_NS1I_6fusion15FusionCallbacksIS1M_NS1Q_17LinearCombinationISI_fSI_fLNS_15FloatRoundStyleE2EEESH_S1P_JEEENS4_5SM1004TMEM4LOAD26SM100_TMEM_LOAD_16dp256b4xES10_S1A_NS4_17SM75_U32x4_LDSM_NENS4_14SM90_TMA_STOREES1A_NS4_17SM90_U32x4_STSM_NENS4_39AutoVectorizingCopyWithAssumedAlignmentILi128EEEEEEvvEEEEvNT_6ParamsE)
	.align		4
        /*000c*/ 	.word	index@(__assertfail)
	.align		4
        /*0010*/ 	.word	0x00000000
	.align		4
        /*0014*/ 	.word	0xfffffffe
	.align		4
        /*0018*/ 	.word	0x00000000
	.align		4
        /*001c*/ 	.word	0xfffffffd
	.align		4
        /*0020*/ 	.word	0x00000000
	.align		4
        /*0024*/ 	.word	0xfffffffc


//--------------------- .nv.constant4             --------------------------
	.section	.nv.constant4,"a",@progbits
	.align	8
	.align		8
.nv.constant4:
        /*0000*/ 	.dword	__assertfail
	.align		8
        /*0008*/ 	.dword	__unnamed_1
	.align		8
        /*0010*/ 	.dword	__unnamed_2
	.align		8
        /*0018*/ 	.dword	_ZN40_INTERNAL_1e4cfaa4_4_k_cu_df41079a_294694cuda3std3__45__cpo5beginE
	.align		8
        /*0020*/ 	.dword	_ZN40_INTERNAL_1e4cfaa4_4_k_cu_df41079a_294694cuda3std3__45__cpo3endE
	.align		8
        /*0028*/ 	.dword	_ZN40_INTERNAL_1e4cfaa4_4_k_cu_df41079a_294694cuda3std3__45__cpo6cbeginE
	.align		8
        /*0030*/ 	.dword	_ZN40_INTERNAL_1e4cfaa4_4_k_cu_df41079a_294694cuda3std3__45__cpo4cendE
	.align		8
        /*0038*/ 	.dword	_ZN40_INTERNAL_1e4cfaa4_4_k_cu_df41079a_294694cuda3std3__442_GLOBAL__N__1e4cfaa4_4_k_cu_df41079a_294696ignoreE
	.align		8
        /*0040*/ 	.dword	_ZN40_INTERNAL_1e4cfaa4_4_k_cu_df41079a_294694cuda3std3__419piecewise_constructE
	.align		8
        /*0048*/ 	.dword	_ZN40_INTERNAL_1e4cfaa4_4_k_cu_df41079a_294694cuda3std3__48in_placeE
	.align		8
        /*0050*/ 	.dword	_ZN40_INTERNAL_1e4cfaa4_4_k_cu_df41079a_294694cuda3std6ranges3__45__cpo4swapE
	.align		8
        /*0058*/ 	.dword	_ZN40_INTERNAL_1e4cfaa4_4_k_cu_df41079a_294694cuda3std6ranges3__45__cpo9iter_moveE
	.align		8
        /*0060*/ 	.dword	_ZN40_INTERNAL_1e4cfaa4_4_k_cu_df41079a_294694cute7productE
	.align		8
        /*0068*/ 	.dword	_ZN40_INTERNAL_1e4cfaa4_4_k_cu_df41079a_294694cute1_E
	.align		8
        /*0070*/ 	.dword	$str$25
	.align		8
        /*0078*/ 	.dword	$str$26
	.align		8
        /*0080*/ 	.dword	$str$27
	.align		8
        /*0088*/ 	.dword	$str$28


//--------------------- .text._ZN7cutlass13device_kernelINS_4gemm6kernel13GemmUniversalIN4cute5tupleIJiiiiEEENS1_10collective13CollectiveMmaINS1_35MainloopSm100TmaUmmaWarpSpecializedILi17ELi2ELi4ENS5_IJNS4_1CILi1EEESB_SB_EEEEENS5_IJNSA_ILi64EEENSA_ILi128EEENSA_ILi32EEEEEENS_6half_tENS5_IJlSB_lEEESI_NS5_IJSB_llEEENS4_8TiledMMAINS4_8MMA_AtomIJNS4_20SM100_MMA_F16BF16_SSISI_SI_fLi64ELi128ELNS4_4UMMA5MajorE0ELSP_1ELNSO_7ScaleInE0ELSQ_0EEEEEENS4_6LayoutISC_NS5_IJNSA_ILi0EEESU_SU_EEEEENS5_IJNS4_10UnderscoreESX_SX_EEEEENS4_13SM90_TMA_LOADENS4_14ComposedLayoutINS4_7SwizzleILi2ELi4ELi3EEENS4_18smem_ptr_flag_bitsILi16EEENST_INS5_IJNSA_ILi8EEESG_EEENS5_IJSG_SB_EEEEEEEvNS4_8identityES10_NS11_INS12_ILi3ELi4ELi3EEES15_NST_INS5_IJSE_S16_EEENS5_IJSB_SE_EEEEEEEvS1B_EENS_8epilogue10collective18CollectiveEpilogueINS1I_23Sm100TmaWarpSpecializedILi4ELi2ELi16ELb1ELb0EEEJSH_NS5_IJNST_ISE_SB_EENST_ISG_SB_EEEEESI_SJ_SI_SJ_NS1I_6fusion15FusionCallbacksIS1M_NS1Q_17LinearCombinationISI_fSI_fLNS_15FloatRoundStyleE2EEESH_S1P_JEEENS4_5SM1004TMEM4LOAD26SM100_TMEM_LOAD_16dp256b4xES10_S1A_NS4_17SM75_U32x4_LDSM_NENS4_14SM90_TMA_STOREES1A_NS4_17SM90_U32x4_STSM_NENS4_39AutoVectorizingCopyWithAssumedAlignmentILi128EEEEEEvvEEEEvNT_6ParamsE --------------------------
	.section	.text._ZN7cutlass13device_kernelINS_4gemm6kernel13GemmUniversalIN4cute5tupleIJiiiiEEENS1_10collective13CollectiveMmaINS1_35MainloopSm100TmaUmmaWarpSpecializedILi17ELi2ELi4ENS5_IJNS4_1CILi1EEESB_SB_EEEEENS5_IJNSA_ILi64EEENSA_ILi128EEENSA_ILi32EEEEEENS_6half_tENS5_IJlSB_lEEESI_NS5_IJSB_llEEENS4_8TiledMMAINS4_8MMA_AtomIJNS4_20SM100_MMA_F16BF16_SSISI_SI_fLi64ELi128ELNS4_4UMMA5MajorE0ELSP_1ELNSO_7ScaleInE0ELSQ_0EEEEEENS4_6LayoutISC_NS5_IJNSA_ILi0EEESU_SU_EEEEENS5_IJNS4_10UnderscoreESX_SX_EEEEENS4_13SM90_TMA_LOADENS4_14ComposedLayoutINS4_7SwizzleILi2ELi4ELi3EEENS4_18smem_ptr_flag_bitsILi16EEENST_INS5_IJNSA_ILi8EEESG_EEENS5_IJSG_SB_EEEEEEEvNS4_8identityES10_NS11_INS12_ILi3ELi4ELi3EEES15_NST_INS5_IJSE_S16_EEENS5_IJSB_SE_EEEEEEEvS1B_EENS_8epilogue10collective18CollectiveEpilogueINS1I_23Sm100TmaWarpSpecializedILi4ELi2ELi16ELb1ELb0EEEJSH_NS5_IJNST_ISE_SB_EENST_ISG_SB_EEEEESI_SJ_SI_SJ_NS1I_6fusion15FusionCallbacksIS1M_NS1Q_17LinearCombinationISI_fSI_fLNS_15FloatRoundStyleE2EEESH_S1P_JEEENS4_5SM1004TMEM4LOAD26SM100_TMEM_LOAD_16dp256b4xES10_S1A_NS4_17SM75_U32x4_LDSM_NENS4_14SM90_TMA_STOREES1A_NS4_17SM90_U32x4_STSM_NENS4_39AutoVectorizingCopyWithAssumedAlignmentILi128EEEEEEvvEEEEvNT_6ParamsE,"ax",@progbits
	.align	128
.text._ZN7cutlass13device_kernelINS_4gemm6kernel13GemmUniversalIN4cute5tupleIJiiiiEEENS1_10collective13CollectiveMmaINS1_35MainloopSm100TmaUmmaWarpSpecializedILi17ELi2ELi4ENS5_IJNS4_1CILi1EEESB_SB_EEEEENS5_IJNSA_ILi64EEENSA_ILi128EEENSA_ILi32EEEEEENS_6half_tENS5_IJlSB_lEEESI_NS5_IJSB_llEEENS4_8TiledMMAINS4_8MMA_AtomIJNS4_20SM100_MMA_F16BF16_SSISI_SI_fLi64ELi128ELNS4_4UMMA5MajorE0ELSP_1ELNSO_7ScaleInE0ELSQ_0EEEEEENS4_6LayoutISC_NS5_IJNSA_ILi0EEESU_SU_EEEEENS5_IJNS4_10UnderscoreESX_SX_EEEEENS4_13SM90_TMA_LOADENS4_14ComposedLayoutINS4_7SwizzleILi2ELi4ELi3EEENS4_18smem_ptr_flag_bitsILi16EEENST_INS5_IJNSA_ILi8EEESG_EEENS5_IJSG_SB_EEEEEEEvNS4_8identityES10_NS11_INS12_ILi3ELi4ELi3EEES15_NST_INS5_IJSE_S16_EEENS5_IJSB_SE_EEEEEEEvS1B_EENS_8epilogue10collective18CollectiveEpilogueINS1I_23Sm100TmaWarpSpecializedILi4ELi2ELi16ELb1ELb0EEEJSH_NS5_IJNST_ISE_SB_EENST_ISG_SB_EEEEESI_SJ_SI_SJ_NS1I_6fusion15FusionCallbacksIS1M_NS1Q_17LinearCombinationISI_fSI_fLNS_15FloatRoundStyleE2EEESH_S1P_JEEENS4_5SM1004TMEM4LOAD26SM100_TMEM_LOAD_16dp256b4xES10_S1A_NS4_17SM75_U32x4_LDSM_NENS4_14SM90_TMA_STOREES1A_NS4_17SM90_U32x4_STSM_NENS4_39AutoVectorizingCopyWithAssumedAlignmentILi128EEEEEEvvEEEEvNT_6ParamsE:
        .type           _ZN7cutlass13device_kernelINS_4gemm6kernel13GemmUniversalIN4cute5tupleIJiiiiEEENS1_10collective13CollectiveMmaINS1_35MainloopSm100TmaUmmaWarpSpecializedILi17ELi2ELi4ENS5_IJNS4_1CILi1EEESB_SB_EEEEENS5_IJNSA_ILi64EEENSA_ILi128EEENSA_ILi32EEEEEENS_6half_tENS5_IJlSB_lEEESI_NS5_IJSB_llEEENS4_8TiledMMAINS4_8MMA_AtomIJNS4_20SM100_MMA_F16BF16_SSISI_SI_fLi64ELi128ELNS4_4UMMA5MajorE0ELSP_1ELNSO_7ScaleInE0ELSQ_0EEEEEENS4_6LayoutISC_NS5_IJNSA_ILi0EEESU_SU_EEEEENS5_IJNS4_10UnderscoreESX_SX_EEEEENS4_13SM90_TMA_LOADENS4_14ComposedLayoutINS4_7SwizzleILi2ELi4ELi3EEENS4_18smem_ptr_flag_bitsILi16EEENST_INS5_IJNSA_ILi8EEESG_EEENS5_IJSG_SB_EEEEEEEvNS4_8identityES10_NS11_INS12_ILi3ELi4ELi3EEES15_NST_INS5_IJSE_S16_EEENS5_IJSB_SE_EEEEEEEvS1B_EENS_8epilogue10collective18CollectiveEpilogueINS1I_23Sm100TmaWarpSpecializedILi4ELi2ELi16ELb1ELb0EEEJSH_NS5_IJNST_ISE_SB_EENST_ISG_SB_EEEEESI_SJ_SI_SJ_NS1I_6fusion15FusionCallbacksIS1M_NS1Q_17LinearCombinationISI_fSI_fLNS_15FloatRoundStyleE2EEESH_S1P_JEEENS4_5SM1004TMEM4LOAD26SM100_TMEM_LOAD_16dp256b4xES10_S1A_NS4_17SM75_U32x4_LDSM_NENS4_14SM90_TMA_STOREES1A_NS4_17SM90_U32x4_STSM_NENS4_39AutoVectorizingCopyWithAssumedAlignmentILi128EEEEEEvvEEEEvNT_6ParamsE,@function
        .size           _ZN7cutlass13device_kernelINS_4gemm6kernel13GemmUniversalIN4cute5tupleIJiiiiEEENS1_10collective13CollectiveMmaINS1_35MainloopSm100TmaUmmaWarpSpecializedILi17ELi2ELi4ENS5_IJNS4_1CILi1EEESB_SB_EEEEENS5_IJNSA_ILi64EEENSA_ILi128EEENSA_ILi32EEEEEENS_6half_tENS5_IJlSB_lEEESI_NS5_IJSB_llEEENS4_8TiledMMAINS4_8MMA_AtomIJNS4_20SM100_MMA_F16BF16_SSISI_SI_fLi64ELi128ELNS4_4UMMA5MajorE0ELSP_1ELNSO_7ScaleInE0ELSQ_0EEEEEENS4_6LayoutISC_NS5_IJNSA_ILi0EEESU_SU_EEEEENS5_IJNS4_10UnderscoreESX_SX_EEEEENS4_13SM90_TMA_LOADENS4_14ComposedLayoutINS4_7SwizzleILi2ELi4ELi3EEENS4_18smem_ptr_flag_bitsILi16EEENST_INS5_IJNSA_ILi8EEESG_EEENS5_IJSG_SB_EEEEEEEvNS4_8identityES10_NS11_INS12_ILi3ELi4ELi3EEES15_NST_INS5_IJSE_S16_EEENS5_IJSB_SE_EEEEEEEvS1B_EENS_8epilogue10collective18CollectiveEpilogueINS1I_23Sm100TmaWarpSpecializedILi4ELi2ELi16ELb1ELb0EEEJSH_NS5_IJNST_ISE_SB_EENST_ISG_SB_EEEEESI_SJ_SI_SJ_NS1I_6fusion15FusionCallbacksIS1M_NS1Q_17LinearCombinationISI_fSI_fLNS_15FloatRoundStyleE2EEESH_S1P_JEEENS4_5SM1004TMEM4LOAD26SM100_TMEM_LOAD_16dp256b4xES10_S1A_NS4_17SM75_U32x4_LDSM_NENS4_14SM90_TMA_STOREES1A_NS4_17SM90_U32x4_STSM_NENS4_39AutoVectorizingCopyWithAssumedAlignmentILi128EEEEEEvvEEEEvNT_6ParamsE,(.L_x_216 - _ZN7cutlass13device_kernelINS_4gemm6kernel13GemmUniversalIN4cute5tupleIJiiiiEEENS1_10collective13CollectiveMmaINS1_35MainloopSm100TmaUmmaWarpSpecializedILi17ELi2ELi4ENS5_IJNS4_1CILi1EEESB_SB_EEEEENS5_IJNSA_ILi64EEENSA_ILi128EEENSA_ILi32EEEEEENS_6half_tENS5_IJlSB_lEEESI_NS5_IJSB_llEEENS4_8TiledMMAINS4_8MMA_AtomIJNS4_20SM100_MMA_F16BF16_SSISI_SI_fLi64ELi128ELNS4_4UMMA5MajorE0ELSP_1ELNSO_7ScaleInE0ELSQ_0EEEEEENS4_6LayoutISC_NS5_IJNSA_ILi0EEESU_SU_EEEEENS5_IJNS4_10UnderscoreESX_SX_EEEEENS4_13SM90_TMA_LOADENS4_14ComposedLayoutINS4_7SwizzleILi2ELi4ELi3EEENS4_18smem_ptr_flag_bitsILi16EEENST_INS5_IJNSA_ILi8EEESG_EEENS5_IJSG_SB_EEEEEEEvNS4_8identityES10_NS11_INS12_ILi3ELi4ELi3EEES15_NST_INS5_IJSE_S16_EEENS5_IJSB_SE_EEEEEEEvS1B_EENS_8epilogue10collective18CollectiveEpilogueINS1I_23Sm100TmaWarpSpecializedILi4ELi2ELi16ELb1ELb0EEEJSH_NS5_IJNST_ISE_SB_EENST_ISG_SB_EEEEESI_SJ_SI_SJ_NS1I_6fusion15FusionCallbacksIS1M_NS1Q_17LinearCombinationISI_fSI_fLNS_15FloatRoundStyleE2EEESH_S1P_JEEENS4_5SM1004TMEM4LOAD26SM100_TMEM_LOAD_16dp256b4xES10_S1A_NS4_17SM75_U32x4_LDSM_NENS4_14SM90_TMA_STOREES1A_NS4_17SM90_U32x4_STSM_NENS4_39AutoVectorizingCopyWithAssumedAlignmentILi128EEEEEEvvEEEEvNT_6ParamsE)
        .other          _ZN7cutlass13device_kernelINS_4gemm6kernel13GemmUniversalIN4cute5tupleIJiiiiEEENS1_10collective13CollectiveMmaINS1_35MainloopSm100TmaUmmaWarpSpecializedILi17ELi2ELi4ENS5_IJNS4_1CILi1EEESB_SB_EEEEENS5_IJNSA_ILi64EEENSA_ILi128EEENSA_ILi32EEEEEENS_6half_tENS5_IJlSB_lEEESI_NS5_IJSB_llEEENS4_8TiledMMAINS4_8MMA_AtomIJNS4_20SM100_MMA_F16BF16_SSISI_SI_fLi64ELi128ELNS4_4UMMA5MajorE0ELSP_1ELNSO_7ScaleInE0ELSQ_0EEEEEENS4_6LayoutISC_NS5_IJNSA_ILi0EEESU_SU_EEEEENS5_IJNS4_10UnderscoreESX_SX_EEEEENS4_13SM90_TMA_LOADENS4_14ComposedLayoutINS4_7SwizzleILi2ELi4ELi3EEENS4_18smem_ptr_flag_bitsILi16EEENST_INS5_IJNSA_ILi8EEESG_EEENS5_IJSG_SB_EEEEEEEvNS4_8identityES10_NS11_INS12_ILi3ELi4ELi3EEES15_NST_INS5_IJSE_S16_EEENS5_IJSB_SE_EEEEEEEvS1B_EENS_8epilogue10collective18CollectiveEpilogueINS1I_23Sm100TmaWarpSpecializedILi4ELi2ELi16ELb1ELb0EEEJSH_NS5_IJNST_ISE_SB_EENST_ISG_SB_EEEEESI_SJ_SI_SJ_NS1I_6fusion15FusionCallbacksIS1M_NS1Q_17LinearCombinationISI_fSI_fLNS_15FloatRoundStyleE2EEESH_S1P_JEEENS4_5SM1004TMEM4LOAD26SM100_TMEM_LOAD_16dp256b4xES10_S1A_NS4_17SM75_U32x4_LDSM_NENS4_14SM90_TMA_STOREES1A_NS4_17SM90_U32x4_STSM_NENS4_39AutoVectorizingCopyWithAssumedAlignmentILi128EEEEEEvvEEEEvNT_6ParamsE,@"STO_CUDA_ENTRY STV_DEFAULT"
_ZN7cutlass13device_kernelINS_4gemm6kernel13GemmUniversalIN4cute5tupleIJiiiiEEENS1_10collective13CollectiveMmaINS1_35MainloopSm100TmaUmmaWarpSpecializedILi17ELi2ELi4ENS5_IJNS4_1CILi1EEESB_SB_EEEEENS5_IJNSA_ILi64EEENSA_ILi128EEENSA_ILi32EEEEEENS_6half_tENS5_IJlSB_lEEESI_NS5_IJSB_llEEENS4_8TiledMMAINS4_8MMA_AtomIJNS4_20SM100_MMA_F16BF16_SSISI_SI_fLi64ELi128ELNS4_4UMMA5MajorE0ELSP_1ELNSO_7ScaleInE0ELSQ_0EEEEEENS4_6LayoutISC_NS5_IJNSA_ILi0EEESU_SU_EEEEENS5_IJNS4_10UnderscoreESX_SX_EEEEENS4_13SM90_TMA_LOADENS4_14ComposedLayoutINS4_7SwizzleILi2ELi4ELi3EEENS4_18smem_ptr_flag_bitsILi16EEENST_INS5_IJNSA_ILi8EEESG_EEENS5_IJSG_SB_EEEEEEEvNS4_8identityES10_NS11_INS12_ILi3ELi4ELi3EEES15_NST_INS5_IJSE_S16_EEENS5_IJSB_SE_EEEEEEEvS1B_EENS_8epilogue10collective18CollectiveEpilogueINS1I_23Sm100TmaWarpSpecializedILi4ELi2ELi16ELb1ELb0EEEJSH_NS5_IJNST_ISE_SB_EENST_ISG_SB_EEEEESI_SJ_SI_SJ_NS1I_6fusion15FusionCallbacksIS1M_NS1Q_17LinearCombinationISI_fSI_fLNS_15FloatRoundStyleE2EEESH_S1P_JEEENS4_5SM1004TMEM4LOAD26SM100_TMEM_LOAD_16dp256b4xES10_S1A_NS4_17SM75_U32x4_LDSM_NENS4_14SM90_TMA_STOREES1A_NS4_17SM90_U32x4_STSM_NENS4_39AutoVectorizingCopyWithAssumedAlignmentILi128EEEEEEvvEEEEvNT_6ParamsE:
[----:B------:R-:W1:Y:S01]  /*0000*/  LDC R1, c[0x0][0x37c] ;  /* 0x0000df00ff017b82 */ /* 0x000e620000000800 */
[----:B------:R-:W2:Y:S01]  /*0010*/  S2R R72, SR_TID.X ;  /* 0x0000000000487919 */ /* 0x000ea20000002100 */
[----:B------:R-:W3:Y:S01]  /*0020*/  LDCU.64 UR4, c[0x0][0x890] ;  /* 0x00011200ff0477ac */ /* 0x000ee20008000a00 */
[----:B------:R-:W-:Y:S02]  /*0030*/  PRMT R59, RZ, 0x7610, R59 ;  /* 0x00007610ff3b7816 */ /* 0x000fe4000000003b */
[----:B------:R-:W-:Y:S01]  /*0040*/  ELECT P5, URZ, PT ;  /* 0x0000000000ff782f */ /* 0x000fe200038a0000 */
[----:B------:R-:W4:Y:S01]  /*0050*/  LDCU.64 UR46, c[0x0][0x358] ;  /* 0x00006b00ff2e77ac */ /* 0x000f220008000a00 */
[----:B---3--:R-:W-:-:S04]  /*0060*/  UISETP.NE.U32.AND UP0, UPT, UR4, URZ, UPT ;  /* 0x000000ff0400728c */ /* 0x008fc8000bf05070 */
[----:B------:R-:W-:Y:S01]  /*0070*/  UISETP.NE.AND.EX UP0, UPT, UR5, URZ, UPT, UP0 ;  /* 0x000000ff0500728c */ /* 0x000fe2000bf05300 */
[----:B--2---:R-:W-:-:S05]  /*0080*/  SHF.R.U32.HI R65, RZ, 0x5, R72 ;  /* 0x00000005ff417819 */ /* 0x004fca0000011648 */
[----:B------:R-:W2:Y:S02]  /*0090*/  SHFL.IDX PT, R0, R65, RZ, 0x1f ;  /* 0x00001fff41007589 */ /* 0x000ea400000e0000 */
[----:B--2---:R-:W-:Y:S01]  /*00a0*/  R2UR UR8, R0 ;  /* 0x00000000000872ca */ /* 0x004fe200000e0000 */
[----:B-1--4-:R-:W-:-:S14]  /*00b0*/  BRA.U UP0, `(.L_x_0) ;  /* 0x00000001002c7547 */ /* 0x012fdc000b800000 */
[----:B------:R-:W1:Y:S02]  /*00c0*/  LDCU.64 UR6, c[0x0][0x888] ;  /* 0x00011100ff0677ac */ /* 0x000e640008000a00 */
[----:B-1----:R-:W-:-:S04]  /*00d0*/  UISETP.NE.U32.AND UP0, UPT, UR6, URZ, UPT ;  /* 0x000000ff0600728c */ /* 0x002fc8000bf05070 */
[----:B------:R-:W-:-:S09]  /*00e0*/  UISETP.NE.AND.EX UP0, UPT, UR7, URZ, UPT, UP0 ;  /* 0x000000ff0700728c */ /* 0x000fd2000bf05300 */
[----:B------:R-:W-:Y:S05]  /*00f0*/  BRA.U !UP0, `(.L_x_1) ;  /* 0x0000000108107547 */ /* 0x000fea000b800000 */
[----:B------:R-:W1:Y:S02]  /*0100*/  LDC.64 R2, c[0x0][0x888] ;  /* 0x00022200ff027b82 */ /* 0x000e640000000a00 */
[----:B-1----:R1:W5:Y:S01]  /*0110*/  LDG.E R35, desc[UR46][R2.64] ;  /* 0x0000002e02237981 */ /* 0x002362000c1e1900 */
[----:B------:R-:W-:Y:S01]  /*0120*/  HFMA2 R59, -RZ, RZ, 0, 5.9604644775390625e-08 ;  /* 0x00000001ff3b7431 */ /* 0x000fe200000001ff */
[----:B------:R-:W-:Y:S05]  /*0130*/  BRA `(.L_x_0) ;  /* 0x00000000000c7947 */ /* 0x000fea0003800000 */
.L_x_1:
[----:B------:R-:W1:Y:S01]  /*0140*/  LDCU UR6, c[0x0][0x880] ;  /* 0x00011000ff0677ac */ /* 0x000e620008000800 */
[----:B------:R-:W-:Y:S01]  /*0150*/  HFMA2 R59, -RZ, RZ, 0, 5.9604644775390625e-08 ;  /* 0x00000001ff3b7431 */ /* 0x000fe200000001ff */
[----:B-1----:R-:W-:-:S07]  /*0160*/  MOV R35, UR6 ;  /* 0x0000000600237c02 */ /* 0x002fce0008000f00 */
.L_x_0:
[----:B------:R-:W2:Y:S02]  /*0170*/  LDCU.64 UR6, c[0x0][0x8b0] ;  /* 0x00011600ff0677ac */ /* 0x000ea40008000a00 */
[----:B--2---:R-:W-:-:S04]  /*0180*/  UISETP.NE.U32.AND UP0, UPT, UR6, URZ, UPT ;  /* 0x000000ff0600728c */ /* 0x004fc8000bf05070 */
[----:B------:R-:W-:-:S09]  /*0190*/  UISETP.NE.AND.EX UP0, UPT, UR7, URZ, UPT, UP0 ;  /* 0x000000ff0700728c */ /* 0x000fd2000bf05300 */
[----:B------:R-:W-:Y:S05]  /*01a0*/  BRA.U UP0, `(.L_x_2) ;  /* 0x0000000100247547 */ /* 0x000fea000b800000 */
[----:B------:R-:W2:Y:S02]  /*01b0*/  LDCU.64 UR6, c[0x0][0x8a8] ;  /* 0x00011500ff0677ac */ /* 0x000ea40008000a00 */
[----:B--2---:R-:W-:-:S04]  /*01c0*/  UISETP.NE.U32.AND UP0, UPT, UR6, URZ, UPT ;  /* 0x000000ff0600728c */ /* 0x004fc8000bf05070 */
[----:B------:R-:W-:-:S09]  /*01d0*/  UISETP.NE.AND.EX UP0, UPT, UR7, URZ, UPT, UP0 ;  /* 0x000000ff0700728c */ /* 0x000fd2000bf05300 */
[----:B------:R-:W-:Y:S05]  /*01e0*/  BRA.U !UP0, `(.L_x_3) ;  /* 0x00000001080c7547 */ /* 0x000fea000b800000 */
[----:B-1----:R-:W1:Y:S02]  /*01f0*/  LDC.64 R2, c[0x0][0x8a8] ;  /* 0x00022a00ff027b82 */ /* 0x002e640000000a00 */
[----:B-1----:R2:W5:Y:S01]  /*0200*/  LDG.E R33, desc[UR46][R2.64] ;  /* 0x0000002e02217981 */ /* 0x002562000c1e1900 */
[----:B------:R-:W-:Y:S05]  /*0210*/  BRA `(.L_x_2) ;  /* 0x0000000000087947 */ /* 0x000fea0003800000 */
.L_x_3:
[----:B------:R-:W2:Y:S02]  /*0220*/  LDCU UR6, c[0x0][0x8a0] ;  /* 0x00011400ff0677ac */ /* 0x000ea40008000800 */
[----:B--2---:R-:W-:Y:S02]  /*0230*/  MOV R33, UR6 ;  /* 0x0000000600217c02 */ /* 0x004fe40008000f00 */
.L_x_2:
[----:B------:R-:W-:Y:S01]  /*0240*/  IMAD.U32 R0, RZ, RZ, UR8 ;  /* 0x00000008ff007e24 */ /* 0x000fe2000f8e00ff */
[----:B------:R-:W-:Y:S04]  /*0250*/  BSSY.RECONVERGENT B0, `(.L_x_4) ;  /* 0x000000c000007945 */ /* 0x000fe80003800200 */
[C---:B------:R-:W-:Y:S02]  /*0260*/  ISETP.NE.OR P1, PT, R0.reuse, 0x1, !P5 ;  /* 0x000000010000780c */ /* 0x040fe40006f25670 */
[----:B------:R-:W-:-:S11]  /*0270*/  ISETP.NE.OR P0, PT, R0, 0x3, !P5 ;  /* 0x000000030000780c */ /* 0x000fd60006f05670 */
[----:B------:R-:W-:Y:S05]  /*0280*/  @P1 BRA `(.L_x_5) ;  /* 0x0000000000201947 */ /* 0x000fea0003800000 */
[----:B------:R-:W3:Y:S02]  /*0290*/  LDCU.64 UR6, c[0x0][0x348] ;  /* 0x00006900ff0677ac */ /* 0x000ee40008000a00 */
[----:B---3--:R-:W-:Y:S02]  /*02a0*/  UIADD3 UR10, UP1, UPT, UR6, 0x80, URZ ;  /* 0x00000080060a7890 */ /* 0x008fe4000ff3e0ff */
[----:B------:R-:W-:Y:S02]  /*02b0*/  UIADD3 UR6, UP0, UPT, UR6, 0x180, URZ ;  /* 0x0000018006067890 */ /* 0x000fe4000ff1e0ff */
[----:B------:R-:W-:Y:S02]  /*02c0*/  UIADD3.X UR11, UPT, UPT, URZ, UR7, URZ, UP1, !UPT ;  /* 0x00000007ff0b7290 */ /* 0x000fe40008ffe4ff */
[----:B------:R-:W-:-:S07]  /*02d0*/  UIADD3.X UR7, UPT, UPT, URZ, UR7, URZ, UP0, !UPT ;  /* 0x00000007ff077290 */ /* 0x000fce00087fe4ff */
[----:B------:R3:W-:Y:S02]  /*02e0*/  UTMACCTL.PF [UR10] ;  /* 0x000000000a0079b9 */ /* 0x0007e40008040000 */
[----:B------:R3:W-:Y:S02]  /*02f0*/  UTMACCTL.PF [UR6] ;  /* 0x00000000060079b9 */ /* 0x0007e40008040000 */
[----:B---3--:R-:W-:Y:S01]  /*0300*/  NOP ;  /* 0x0000000000007918 */ /* 0x008fe20000000000 */
.L_x_5:
[----:B------:R-:W-:Y:S05]  /*0310*/  BSYNC.RECONVERGENT B0 ;  /* 0x0000000000007941 */ /* 0x000fea0003800200 */
.L_x_4:
[----:B------:R-:W-:Y:S04]  /*0320*/  BSSY.RECONVERGENT B0, `(.L_x_6) ;  /* 0x000000a000007945 */ /* 0x000fe80003800200 */
        /* <DEDUP_REMOVED lines=9> */
.L_x_7:
[----:B------:R-:W-:Y:S05]  /*03c0*/  BSYNC.RECONVERGENT B0 ;  /* 0x0000000000007941 */ /* 0x000fea0003800200 */
.L_x_6:
[----:B------:R-:W3:Y:S01]  /*03d0*/  LDCU.64 UR6, c[0x0][0x888] ;  /* 0x00011100ff0677ac */ /* 0x000ee20008000a00 */
[----:B------:R-:W-:Y:S02]  /*03e0*/  UISETP.EQ.U32.AND UP1, UPT, UR4, URZ, UPT ;  /* 0x000000ff0400728c */ /* 0x000fe4000bf22070 */
[----:B------:R-:W-:Y:S02]  /*03f0*/  UPLOP3.LUT UP2, UPT, UPT, UPT, UPT, 0x80, 0x8 ;  /* 0x000000000008789c */ /* 0x000fe40003f4f070 */
[----:B---3--:R-:W-:-:S04]  /*0400*/  UISETP.NE.U32.AND UP0, UPT, UR6, URZ, UPT ;  /* 0x000000ff0600728c */ /* 0x008fc8000bf05070 */
[----:B------:R-:W-:-:S04]  /*0410*/  UISETP.NE.AND.EX UP0, UPT, UR7, URZ, UPT, UP0 ;  /* 0x000000ff0700728c */ /* 0x000fc8000bf05300 */
[----:B------:R-:W-:-:S04]  /*0420*/  UISETP.EQ.OR.EX UP3, UPT, UR5, URZ, !UP0, UP1 ;  /* 0x000000ff0500728c */ /* 0x000fc8000c762710 */
[----:B------:R-:W-:-:S05]  /*0430*/  UP2UR UR50, UPR, URZ, 0x8 ;  /* 0x00000008ff327883 */ /* 0x000fca0008000000 */
[----:B------:R-:W-:Y:S07]  /*0440*/  BRA.U !UP3, `(.L_x_8) ;  /* 0x000000010b207547 */ /* 0x000fee000b800000 */
[----:B------:R-:W-:Y:S01]  /*0450*/  UISETP.NE.U32.AND UP2, UPT, UR4, URZ, UPT ;  /* 0x000000ff0400728c */ /* 0x000fe2000bf45070 */
[----:B-----5:R-:W-:Y:S01]  /*0460*/  FSETP.NEU.AND P0, PT, R35, RZ, PT ;  /* 0x000000ff2300720b */ /* 0x020fe20003f0d000 */
[----:B------:R-:W-:Y:S02]  /*0470*/  USEL UR4, URZ, 0xffffffff, UP0 ;  /* 0xffffffffff047887 */ /* 0x000fe40008000000 */
[----:B------:R-:W-:-:S10]  /*0480*/  UISETP.NE.AND.EX UP2, UPT, UR5, URZ, UPT, UP2 ;  /* 0x000000ff0500728c */ /* 0x000fd4000bf45320 */
[----:B------:R-:W-:Y:S01]  /*0490*/  VOTEU.ANY UP1, P0 ;  /* 0x0000000000ff7886 */ /* 0x000fe20000020100 */
[----:B------:R-:W-:-:S04]  /*04a0*/  @!UP2 USEL UR4, URZ, 0xffffffff, UP1 ;  /* 0xffffffffff04a887 */ /* 0x000fc80008800000 */
[----:B------:R-:W-:-:S04]  /*04b0*/  ULOP3.LUT UR4, UR4, 0x1, URZ, 0xc0, !UPT ;  /* 0x0000000104047892 */ /* 0x000fc8000f8ec0ff */
[----:B------:R-:W-:-:S11]  /*04c0*/  UISETP.NE.U32.AND UP2, UPT, UR4, 0x1, UPT ;  /* 0x000000010400788c */ /* 0x000fd6000bf45070 */
.L_x_8:
[----:B-12---:R-:W1:Y:S01]  /*04d0*/  SHFL.IDX PT, R2, R65, RZ, 0x1f ;  /* 0x00001fff41027589 */ /* 0x006e6200000e0000 */
[----:B------:R-:W-:-:S04]  /*04e0*/  UISETP.NE.AND UP1, UPT, UR8, 0x2, UPT ;  /* 0x000000020800788c */ /* 0x000fc8000bf25270 */
[----:B------:R-:W-:Y:S01]  /*04f0*/  USEL UR6, URZ, 0x1, UP1 ;  /* 0x00000001ff067887 */ /* 0x000fe20008800000 */
[----:B-1----:R-:W-:-:S13]  /*0500*/  ISETP.NE.AND P0, PT, R2, RZ, PT ;  /* 0x000000ff0200720c */ /* 0x002fda0003f05270 */
[----:B------:R-:W-:Y:S05]  /*0510*/  @P0 BRA `(.L_x_9) ;  /* 0x0000000000bc0947 */ /* 0x000fea0003800000 */
[----:B------:R-:W-:Y:S01]  /*0520*/  ELECT P0, URZ, PT ;  /* 0x0000000000ff782f */ /* 0x000fe20003800000 */
[----:B------:R-:W-:-:S12]  /*0530*/  BSSY.RECONVERGENT B0, `(.L_x_9) ;  /* 0x000002d000007945 */ /* 0x000fd80003800200 */
[----:B------:R-:W-:Y:S05]  /*0540*/  @!P0 BRA `(.L_x_10) ;  /* 0x0000000000ac8947 */ /* 0x000fea0003800000 */
[----:B------:R-:W1:Y:S01]  /*0550*/  S2UR UR5, SR_CgaCtaId ;  /* 0x00000000000579c3 */ /* 0x000e620000008800 */
[----:B------:R-:W-:Y:S01]  /*0560*/  UMOV UR7, 0x400 ;  /* 0x0000040000077882 */ /* 0x000fe20000000000 */
[----:B------:R-:W-:Y:S02]  /*0570*/  UMOV UR4, 0x1 ;  /* 0x0000000100047882 */ /* 0x000fe40000000000 */
[----:B------:R-:W-:-:S04]  /*0580*/  UIADD3 UR10, UPT, UPT, -UR4, 0x100000, URZ ;  /* 0x00100000040a7890 */ /* 0x000fc8000fffe1ff */
[----:B------:R-:W-:Y:S02]  /*0590*/  USHF.L.U32 UR11, UR10, 0xb, URZ ;  /* 0x0000000b0a0b7899 */ /* 0x000fe400080006ff */
[----:B------:R-:W-:Y:S02]  /*05a0*/  USHF.L.U32 UR10, UR10, 0x1, URZ ;  /* 0x000000010a0a7899 */ /* 0x000fe400080006ff */
[----:B-1----:R-:W-:Y:S01]  /*05b0*/  ULEA UR5, UR5, UR7, 0x18 ;  /* 0x0000000705057291 */ /* 0x002fe2000f8ec0ff */
[----:B------:R-:W1:Y:S11]  /*05c0*/  FENCE.VIEW.ASYNC.S ;  /* 0x00000000000073c6 */ /* 0x000e760000000000 */
[----:B-1----:R1:W2:Y:S01]  /*05d0*/  SYNCS.EXCH.64 URZ, [UR5], UR10 ;  /* 0x0000000a05ff75b2 */ /* 0x0022a20008000100 */
[----:B------:R1:W3:Y:S01]  /*05e0*/  SYNCS.EXCH.64 URZ, [UR5+0x88], UR10 ;  /* 0x0000880a05ff75b2 */ /* 0x0002e20008000100 */
[----:B------:R1:W4:Y:S01]  /*05f0*/  SYNCS.EXCH.64 URZ, [UR5+0x8], UR10 ;  /* 0x0000080a05ff75b2 */ /* 0x0003220008000100 */
[----:B------:R1:W1:Y:S01]  /*0600*/  SYNCS.EXCH.64 URZ, [UR5+0x90], UR10 ;  /* 0x0000900a05ff75b2 */ /* 0x0002620008000100 */
        /* <DEDUP_REMOVED lines=30> */
[----:B--234-:R-:W-:Y:S01]  /*07f0*/  NOP ;  /* 0x0000000000007918 */ /* 0x01cfe20000000000 */
.L_x_10:
[----:B-1----:R-:W-:Y:S05]  /*0800*/  BSYNC.RECONVERGENT B0 ;  /* 0x0000000000007941 */ /* 0x002fea0003800200 */
.L_x_9:
[----:B------:R-:W1:Y:S01]  /*0810*/  SHFL.IDX PT, R2, R65, RZ, 0x1f ;  /* 0x00001fff41027589 */ /* 0x000e6200000e0000 */
[----:B------:R-:W-:Y:S01]  /*0820*/  NOP ;  /* 0x0000000000007918 */ /* 0x000fe20000000000 */
[----:B-1----:R-:W-:-:S13]  /*0830*/  ISETP.NE.AND P0, PT, R2, 0x1, PT ;  /* 0x000000010200780c */ /* 0x002fda0003f05270 */
[----:B------:R-:W-:Y:S05]  /*0840*/  @P0 BRA `(.L_x_11) ;  /* 0x0000000000580947 */ /* 0x000fea0003800000 */
[----:B------:R-:W1:Y:S01]  /*0850*/  S2UR UR7, SR_CgaCtaId ;  /* 0x00000000000779c3 */ /* 0x000e620000008800 */
[----:B------:R-:W-:Y:S01]  /*0860*/  UMOV UR9, 0x400 ;  /* 0x0000040000097882 */ /* 0x000fe20000000000 */
[----:B------:R-:W-:Y:S01]  /*0870*/  UMOV UR5, 0x20 ;  /* 0x0000002000057882 */ /* 0x000fe20000000000 */
[----:B------:R-:W-:Y:S01]  /*0880*/  UMOV UR4, 0x80 ;  /* 0x0000008000047882 */ /* 0x000fe20000000000 */
[----:B------:R-:W-:-:S04]  /*0890*/  UIADD3 UR10, UPT, UPT, -UR5, 0x100000, URZ ;  /* 0x00100000050a7890 */ /* 0x000fc8000fffe1ff */
[----:B------:R-:W-:Y:S02]  /*08a0*/  USHF.L.U32 UR11, UR10, 0xb, URZ ;  /* 0x0000000b0a0b7899 */ /* 0x000fe400080006ff */
[----:B------:R-:W-:Y:S02]  /*08b0*/  USHF.L.U32 UR10, UR10, 0x1, URZ ;  /* 0x000000010a0a7899 */ /* 0x000fe400080006ff */
[----:B------:R-:W-:-:S04]  /*08c0*/  UIADD3 UR4, UPT, UPT, -UR4, 0x100000, URZ ;  /* 0x0010000004047890 */ /* 0x000fc8000fffe1ff */
[----:B------:R-:W-:Y:S02]  /*08d0*/  USHF.L.U32 UR5, UR4, 0xb, URZ ;  /* 0x0000000b04057899 */ /* 0x000fe400080006ff */
[----:B------:R-:W-:Y:S01]  /*08e0*/  USHF.L.U32 UR4, UR4, 0x1, URZ ;  /* 0x0000000104047899 */ /* 0x000fe200080006ff */
[----:B------:R-:W-:Y:S01]  /*08f0*/  ELECT P0, URZ, PT ;  /* 0x0000000000ff782f */ /* 0x000fe20003800000 */
[----:B-1----:R-:W-:Y:S01]  /*0900*/  ULEA UR7, UR7, UR9, 0x18 ;  /* 0x0000000907077291 */ /* 0x002fe2000f8ec0ff */
[----:B------:R-:W1:Y:S11]  /*0910*/  FENCE.VIEW.ASYNC.S ;  /* 0x00000000000073c6 */ /* 0x000e760000000000 */
[----:B-1----:R1:W2:Y:S01]  /*0920*/  SYNCS.EXCH.64 URZ, [UR7+0x110], UR10 ;  /* 0x0001100a07ff75b2 */ /* 0x0022a20008000100 */
[----:B------:R1:W3:Y:S01]  /*0930*/  SYNCS.EXCH.64 URZ, [UR7+0x130], UR4 ;  /* 0x0001300407ff75b2 */ /* 0x0002e20008000100 */
[----:B------:R1:W4:Y:S01]  /*0940*/  SYNCS.EXCH.64 URZ, [UR7+0x118], UR10 ;  /* 0x0001180a07ff75b2 */ /* 0x0003220008000100 */
[----:B------:R1:W1:Y:S01]  /*0950*/  SYNCS.EXCH.64 URZ, [UR7+0x138], UR4 ;  /* 0x0001380407ff75b2 */ /* 0x0002620008000100 */
[----:B------:R1:W1:Y:S01]  /*0960*/  SYNCS.EXCH.64 URZ, [UR7+0x120], UR10 ;  /* 0x0001200a07ff75b2 */ /* 0x0002620008000100 */
[----:B------:R1:W1:Y:S01]  /*0970*/  SYNCS.EXCH.64 URZ, [UR7+0x140], UR4 ;  /* 0x0001400407ff75b2 */ /* 0x0002620008000100 */
[----:B------:R1:W1:Y:S01]  /*0980*/  SYNCS.EXCH.64 URZ, [UR7+0x128], UR10 ;  /* 0x0001280a07ff75b2 */ /* 0x0002620008000100 */
[----:B------:R1:W1:Y:S01]  /*0990*/  SYNCS.EXCH.64 URZ, [UR7+0x148], UR4 ;  /* 0x0001480407ff75b2 */ /* 0x0002620008000100 */
[----:B------:R-:W-:Y:S01]  /*09a0*/  NOP ;  /* 0x0000000000007918 */ /* 0x000fe20000000000 */
.L_x_11:
[----:B------:R-:W2:Y:S01]  /*09b0*/  SHFL.IDX PT, R2, R65, RZ, 0x1f ;  /* 0x00001fff41027589 */ /* 0x000ea200000e0000 */
[----:B------:R-:W-:Y:S01]  /*09c0*/  NOP ;  /* 0x0000000000007918 */ /* 0x000fe20000000000 */
[----:B--2---:R-:W-:-:S13]  /*09d0*/  ISETP.NE.AND P0, PT, R2, 0x3, PT ;  /* 0x000000030200780c */ /* 0x004fda0003f05270 */
[----:B------:R-:W-:Y:S05]  /*09e0*/  @P0 BRA `(.L_x_12) ;  /* 0x0000000000300947 */ /* 0x000fea0003800000 */
[----:B-1----:R-:W1:Y:S01]  /*09f0*/  S2UR UR5, SR_CgaCtaId ;  /* 0x00000000000579c3 */ /* 0x002e620000008800 */
[----:B------:R-:W-:Y:S01]  /*0a00*/  UMOV UR7, 0x400 ;  /* 0x0000040000077882 */ /* 0x000fe20000000000 */
[----:B------:R-:W-:Y:S01]  /*0a10*/  UMOV UR4, 0x20 ;  /* 0x0000002000047882 */ /* 0x000fe20000000000 */
[----:B------:R-:W-:Y:S01]  /*0a20*/  ELECT P0, URZ, PT ;  /* 0x0000000000ff782f */ /* 0x000fe20003800000 */
[----:B------:R-:W-:-:S04]  /*0a30*/  UIADD3 UR10, UPT, UPT, -UR4, 0x100000, URZ ;  /* 0x00100000040a7890 */ /* 0x000fc8000fffe1ff */
[----:B------:R-:W-:Y:S02]  /*0a40*/  USHF.L.U32 UR11, UR10, 0xb, URZ ;  /* 0x0000000b0a0b7899 */ /* 0x000fe400080006ff */
[----:B------:R-:W-:Y:S02]  /*0a50*/  USHF.L.U32 UR10, UR10, 0x1, URZ ;  /* 0x000000010a0a7899 */ /* 0x000fe400080006ff */
[----:B-1----:R-:W-:Y:S01]  /*0a60*/  ULEA UR5, UR5, UR7, 0x18 ;  /* 0x0000000705057291 */ /* 0x002fe2000f8ec0ff */
[----:B------:R-:W1:Y:S11]  /*0a70*/  FENCE.VIEW.ASYNC.S ;  /* 0x00000000000073c6 */ /* 0x000e760000000000 */
[----:B-1----:R2:W1:Y:S01]  /*0a80*/  SYNCS.EXCH.64 URZ, [UR5+0x150], UR10 ;  /* 0x0001500a05ff75b2 */ /* 0x0024620008000100 */
[----:B------:R2:W1:Y:S02]  /*0a90*/  SYNCS.EXCH.64 URZ, [UR5+0x158], UR10 ;  /* 0x0001580a05ff75b2 */ /* 0x0004640008000100 */
[----:B--2---:R-:W-:Y:S01]  /*0aa0*/  NOP ;  /* 0x0000000000007918 */ /* 0x004fe20000000000 */
.L_x_12:
[----:B------:R-:W2:Y:S01]  /*0ab0*/  SHFL.IDX PT, R2, R65, RZ, 0x1f ;  /* 0x00001fff41027589 */ /* 0x000ea200000e0000 */
[----:B------:R-:W-:Y:S01]  /*0ac0*/  NOP ;  /* 0x0000000000007918 */ /* 0x000fe20000000000 */
[----:B--2---:R-:W-:-:S13]  /*0ad0*/  ISETP.NE.AND P0, PT, R2, 0x4, PT ;  /* 0x000000040200780c */ /* 0x004fda0003f05270 */
[----:B------:R-:W-:Y:S05]  /*0ae0*/  @P0 BRA `(.L_x_13) ;  /* 0x00000000004c0947 */ /* 0x000fea0003800000 */
[----:B-1----:R-:W1:Y:S01]  /*0af0*/  S2UR UR5, SR_CgaCtaId ;  /* 0x00000000000579c3 */ /* 0x002e620000008800 */
[----:B------:R-:W-:Y:S01]  /*0b00*/  UMOV UR9, 0x100 ;  /* 0x0000010000097882 */ /* 0x000fe20000000000 */
[----:B------:R-:W-:Y:S01]  /*0b10*/  UMOV UR7, 0x400 ;  /* 0x0000040000077882 */ /* 0x000fe20000000000 */
[----:B------:R-:W-:Y:S01]  /*0b20*/  USEL UR9, UR9, 0xe0, UP2 ;  /* 0x000000e009097887 */ /* 0x000fe20009000000 */
[----:B------:R-:W-:Y:S01]  /*0b30*/  UMOV UR4, 0x1 ;  /* 0x0000000100047882 */ /* 0x000fe20000000000 */
[----:B------:R-:W-:Y:S01]  /*0b40*/  ELECT P0, URZ, PT ;  /* 0x0000000000ff782f */ /* 0x000fe20003800000 */
[----:B------:R-:W-:-:S04]  /*0b50*/  UIADD3 UR10, UPT, UPT, -UR4, 0x100000, URZ ;  /* 0x00100000040a7890 */ /* 0x000fc8000fffe1ff */
[----:B------:R-:W-:Y:S02]  /*0b60*/  USHF.L.U32 UR11, UR10, 0xb, URZ ;  /* 0x0000000b0a0b7899 */ /* 0x000fe400080006ff */
[----:B------:R-:W-:Y:S02]  /*0b70*/  USHF.L.U32 UR10, UR10, 0x1, URZ ;  /* 0x000000010a0a7899 */ /* 0x000fe400080006ff */
[----:B------:R-:W-:-:S04]  /*0b80*/  UIADD3 UR12, UPT, UPT, -UR9, 0x100000, URZ ;  /* 0x00100000090c7890 */ /* 0x000fc8000fffe1ff */
[----:B------:R-:W-:Y:S02]  /*0b90*/  USHF.L.U32 UR13, UR12, 0xb, URZ ;  /* 0x0000000b0c0d7899 */ /* 0x000fe400080006ff */
[----:B------:R-:W-:Y:S02]  /*0ba0*/  USHF.L.U32 UR12, UR12, 0x1, URZ ;  /* 0x000000010c0c7899 */ /* 0x000fe400080006ff */
[----:B-1----:R-:W-:Y:S01]  /*0bb0*/  ULEA UR5, UR5, UR7, 0x18 ;  /* 0x0000000705057291 */ /* 0x002fe2000f8ec0ff */
[----:B------:R-:W1:Y:S11]  /*0bc0*/  FENCE.VIEW.ASYNC.S ;  /* 0x00000000000073c6 */ /* 0x000e760000000000 */
[----:B-1----:R2:W1:Y:S01]  /*0bd0*/  SYNCS.EXCH.64 URZ, [UR5+0x160], UR10 ;  /* 0x0001600a05ff75b2 */ /* 0x0024620008000100 */
[----:B------:R2:W1:Y:S01]  /*0be0*/  SYNCS.EXCH.64 URZ, [UR5+0x170], UR12 ;  /* 0x0001700c05ff75b2 */ /* 0x0004620008000100 */
[----:B------:R2:W1:Y:S01]  /*0bf0*/  SYNCS.EXCH.64 URZ, [UR5+0x168], UR10 ;  /* 0x0001680a05ff75b2 */ /* 0x0004620008000100 */
[----:B------:R2:W1:Y:S02]  /*0c00*/  SYNCS.EXCH.64 URZ, [UR5+0x178], UR12 ;  /* 0x0001780c05ff75b2 */ /* 0x0004640008000100 */
[----:B--2---:R-:W-:Y:S01]  /*0c10*/  NOP ;  /* 0x0000000000007918 */ /* 0x004fe20000000000 */
.L_x_13:
[----:B------:R-:W2:Y:S01]  /*0c20*/  SHFL.IDX PT, R2, R65, RZ, 0x1f ;  /* 0x00001fff41027589 */ /* 0x000ea200000e0000 */
[----:B------:R-:W-:Y:S01]  /*0c30*/  NOP ;  /* 0x0000000000007918 */ /* 0x000fe20000000000 */
[----:B--2---:R-:W-:-:S13]  /*0c40*/  ISETP.NE.AND P0, PT, R2, 0x5, PT ;  /* 0x000000050200780c */ /* 0x004fda0003f05270 */
[----:B------:R-:W-:Y:S05]  /*0c50*/  @P0 BRA `(.L_x_14) ;  /* 0x0000000000580947 */ /* 0x000fea0003800000 */
[----:B-1----:R-:W1:Y:S01]  /*0c60*/  S2UR UR7, SR_CgaCtaId ;  /* 0x00000000000779c3 */ /* 0x002e620000008800 */
        /* <DEDUP_REMOVED lines=12> */
[----:B-1----:R2:W1:Y:S01]  /*0d30*/  SYNCS.EXCH.64 URZ, [UR7+0x180], UR10 ;  /* 0x0001800a07ff75b2 */ /* 0x0024620008000100 */
[----:B------:R2:W1:Y:S01]  /*0d40*/  SYNCS.EXCH.64 URZ, [UR7+0x1a0], UR4 ;  /* 0x0001a00407ff75b2 */ /* 0x0004620008000100 */
[----:B------:R2:W1:Y:S01]  /*0d50*/  SYNCS.EXCH.64 URZ, [UR7+0x188], UR10 ;  /* 0x0001880a07ff75b2 */ /* 0x0004620008000100 */
[----:B------:R2:W1:Y:S01]  /*0d60*/  SYNCS.EXCH.64 URZ, [UR7+0x1a8], UR4 ;  /* 0x0001a80407ff75b2 */ /* 0x0004620008000100 */
[----:B------:R2:W1:Y:S01]  /*0d70*/  SYNCS.EXCH.64 URZ, [UR7+0x190], UR10 ;  /* 0x0001900a07ff75b2 */ /* 0x0004620008000100 */
[----:B------:R2:W1:Y:S01]  /*0d80*/  SYNCS.EXCH.64 URZ, [UR7+0x1b0], UR4 ;  /* 0x0001b00407ff75b2 */ /* 0x0004620008000100 */
[----:B------:R2:W1:Y:S01]  /*0d90*/  SYNCS.EXCH.64 URZ, [UR7+0x198], UR10 ;  /* 0x0001980a07ff75b2 */ /* 0x0004620008000100 */
[----:B------:R2:W1:Y:S02]  /*0da0*/  SYNCS.EXCH.64 URZ, [UR7+0x1b8], UR4 ;  /* 0x0001b80407ff75b2 */ /* 0x0004640008000100 */
[----:B--2---:R-:W-:Y:S01]  /*0db0*/  NOP ;  /* 0x0000000000007918 */ /* 0x004fe20000000000 */
.L_x_14:
        /* <DEDUP_REMOVED lines=18> */
.L_x_15:
[----:B-1----:R-:W1:Y:S01]  /*0ee0*/  S2UR UR5, SR_CTAID.X ;  /* 0x00000000000579c3 */ /* 0x002e620000002500 */
[----:B------:R-:W-:-:S05]  /*0ef0*/  CS2R.32 R60, SR_CgaSize ;  /* 0x00000000003c7805 */ /* 0x000fca0000008a00 */
[----:B------:R-:W-:-:S05]  /*0f00*/  IMAD R60, R60, -0xa0, RZ ;  /* 0xffffff603c3c7824 */ /* 0x000fca00078e02ff */
[----:B------:R-:W-:-:S14]  /*0f10*/  R2UR UR9, R60 ;  /* 0x000000003c0972ca */ /* 0x000fdc00000e0000 */
[----:B------:R-:W2:Y:S01]  /*0f20*/  LDCU UR9, c[0x0][UR9+0x2b0] ;  /* 0x00005600090977ac */ /* 0x000ea20008000800 */
[----:B------:R-:W-:Y:S01]  /*0f30*/  NOP ;  /* 0x0000000000007918 */ /* 0x000fe20000000000 */
[----:B------:R-:W-:-:S05]  /*0f40*/  CS2R.32 R60, SR_CgaSize ;  /* 0x00000000003c7805 */ /* 0x000fca0000008a00 */
[----:B------:R-:W-:-:S05]  /*0f50*/  IMAD R60, R60, -0xa0, RZ ;  /* 0xffffff603c3c7824 */ /* 0x000fca00078e02ff */
[----:B------:R-:W-:-:S14]  /*0f60*/  R2UR UR7, R60 ;  /* 0x000000003c0772ca */ /* 0x000fdc00000e0000 */
[----:B------:R-:W3:Y:S01]  /*0f70*/  LDCU UR7, c[0x0][UR7+0x2b4] ;  /* 0x00005680070777ac */ /* 0x000ee20008000800 */
[----:B------:R-:W4:Y:S08]  /*0f80*/  S2UR UR4, SR_CTAID.Y ;  /* 0x00000000000479c3 */ /* 0x000f300000002600 */
[----:B------:R-:W3:Y:S01]  /*0f90*/  LDC R9, c[0x0][0xb24] ;  /* 0x0002c900ff097b82 */ /* 0x000ee20000000800 */
[----:B-1----:R-:W-:-:S02]  /*0fa0*/  I2FP.F32.U32 R4, UR5 ;  /* 0x0000000500047c45 */ /* 0x002fc40008201000 */
[----:B------:R-:W-:-:S05]  /*0fb0*/  CS2R.32 R5, SR_CgaSize ;  /* 0x0000000000057805 */ /* 0x000fca0000008a00 */
[----:B------:R-:W-:-:S06]  /*0fc0*/  IMAD R5, R5, -0xa0, RZ ;  /* 0xffffff6005057824 */ /* 0x000fcc00078e02ff */
[----:B------:R-:W1:Y:S01]  /*0fd0*/  LDC R5, c[0x0][R5+0x2a0] ;  /* 0x0000a80005057b82 */ /* 0x000e620000000800 */
[----:B------:R-:W-:Y:S01]  /*0fe0*/  MOV R21, UR5 ;  /* 0x0000000500157c02 */ /* 0x000fe20008000f00 */
[----:B--2---:R-:W-:Y:S01]  /*0ff0*/  FMUL R4, R4, UR9 ;  /* 0x0000000904047c20 */ /* 0x004fe20008400000 */
[----:B----4-:R-:W-:Y:S02]  /*1000*/  I2FP.F32.U32 R2, UR4 ;  /* 0x0000000400027c45 */ /* 0x010fe40008201000 */
[----:B------:R-:W-:-:S05]  /*1010*/  CS2R.32 R3, SR_CgaSize ;  /* 0x0000000000037805 */ /* 0x000fca0000008a00 */
[----:B------:R-:W-:-:S06]  /*1020*/  IMAD R3, R3, -0xa0, RZ ;  /* 0xffffff6003037824 */ /* 0x000fcc00078e02ff */
[----:B------:R-:W2:Y:S01]  /*1030*/  LDC R3, c[0x0][R3+0x2a4] ;  /* 0x0000a90003037b82 */ /* 0x000ea20000000800 */
[----:B------:R-:W4:Y:S01]  /*1040*/  F2I.U32.TRUNC.NTZ R60, R4 ;  /* 0x00000004003c7305 */ /* 0x000f22000020f000 */
[----:B------:R-:W-:Y:S01]  /*1050*/  MOV R20, UR4 ;  /* 0x0000000400147c02 */ /* 0x000fe20008000f00 */
[----:B---3--:R-:W-:-:S05]  /*1060*/  FMUL R2, R2, UR7 ;  /* 0x0000000702027c20 */ /* 0x008fca0008400000 */
[----:B------:R-:W-:Y:S01]  /*1070*/  BAR.SYNC.DEFER_BLOCKING 0x0 ;  /* 0x0000000000007b1d */ /* 0x000fe20000010000 */
[----:B------:R-:W-:-:S05]  /*1080*/  ISETP.GE.AND P0, PT, R9, 0x1, PT ;  /* 0x000000010900780c */ /* 0x000fca0003f06270 */
[----:B------:R-:W3:Y:S02]  /*1090*/  F2I.U32.TRUNC.NTZ R58, R2 ;  /* 0x00000002003a7305 */ /* 0x000ee4000020f000 */
[----:B------:R-:W2:Y:S01]  /*10a0*/  S2UR UR36, SR_CTAID.Z ;  /* 0x00000000002479c3 */ /* 0x000ea20000002700 */
[----:B----4-:R-:W-:-:S05]  /*10b0*/  IADD3 R60, PT, PT, -R60, RZ, RZ ;  /* 0x000000ff3c3c7210 */ /* 0x010fca0007ffe1ff */
[----:B-1----:R-:W-:Y:S01]  /*10c0*/  IMAD R60, R5, R60, UR5 ;  /* 0x00000005053c7e24 */ /* 0x002fe2000f8e023c */
[----:B---3--:R-:W-:-:S05]  /*10d0*/  IADD3 R58, PT, PT, -R58, RZ, RZ ;  /* 0x000000ff3a3a7210 */ /* 0x008fca0007ffe1ff */
[----:B--2---:R-:W-:Y:S01]  /*10e0*/  IMAD R58, R3, R58, UR4 ;  /* 0x00000004033a7e24 */ /* 0x004fe2000f8e023a */
[----:B------:R-:W-:Y:S06]  /*10f0*/  @!P0 BRA `(.L_x_16) ;  /* 0x0000000000b88947 */ /* 0x000fec0003800000 */
[----:B------:R-:W1:Y:S01]  /*1100*/  LDC.64 R4, c[0x0][0xb18] ;  /* 0x0002c600ff047b82 */ /* 0x000e620000000a00 */
[----:B------:R-:W-:-:S07]  /*1110*/  ISETP.NE.AND P0, PT, R9, 0x1, PT ;  /* 0x000000010900780c */ /* 0x000fce0003f05270 */
[----:B------:R-:W2:Y:S08]  /*1120*/  LDC R10, c[0x0][0xb0c] ;  /* 0x0002c300ff0a7b82 */ /* 0x000eb00000000800 */
[----:B------:R-:W3:Y:S08]  /*1130*/  LDC R11, c[0x0][0x370] ;  /* 0x0000dc00ff0b7b82 */ /* 0x000ef00000000800 */
[----:B------:R-:W4:Y:S01]  /*1140*/  LDC R12, c[0x0][0x374] ;  /* 0x0000dd00ff0c7b82 */ /* 0x000f220000000800 */
[----:B-1----:R-:W-:-:S07]  /*1150*/  ISETP.NE.AND P1, PT, R4, 0x1, PT ;  /* 0x000000010400780c */ /* 0x002fce0003f25270 */
[----:B------:R-:W3:Y:S01]  /*1160*/  LDC.64 R6, c[0x0][0xb10] ;  /* 0x0002c400ff067b82 */ /* 0x000ee20000000a00 */
[----:B--2---:R-:W-:-:S07]  /*1170*/  ISETP.NE.AND P2, PT, R10, 0x1, PT ;  /* 0x000000010a00780c */ /* 0x004fce0003f45270 */
[----:B------:R-:W1:Y:S08]  /*1180*/  LDC R8, c[0x0][0xb20] ;  /* 0x0002c800ff087b82 */ /* 0x000e700000000800 */
[----:B------:R-:W2:Y:S01]  /*1190*/  LDC.64 R2, c[0x0][0xb28] ;  /* 0x0002ca00ff027b82 */ /* 0x000ea20000000a00 */
[----:B----4-:R-:W-:-:S04]  /*11a0*/  IMAD.HI.U32 R13, R12, R5, RZ ;  /* 0x000000050c0d7227 */ /* 0x010fc800078e00ff */
[----:B------:R-:W-:-:S04]  /*11b0*/  IMAD.HI.U32 R5, R20, R5, RZ ;  /* 0x0000000514057227 */ /* 0x000fc800078e00ff */
[----:B---3--:R-:W-:-:S04]  /*11c0*/  IMAD.HI.U32 R14, R11, R6, RZ ;  /* 0x000000060b0e7227 */ /* 0x008fc800078e00ff */
[C---:B------:R-:W-:Y:S01]  /*11d0*/  IMAD.HI.U32 R16, R21.reuse, R6, RZ ;  /* 0x0000000615107227 */ /* 0x040fe200078e00ff */
[-C--:B------:R-:W-:Y:S02]  /*11e0*/  @P2 SHF.R.U32.HI R11, RZ, R7.reuse, R14 ;  /* 0x00000007ff0b2219 */ /* 0x080fe4000001160e */
[-C--:B-1----:R-:W-:Y:S02]  /*11f0*/  @P1 SHF.R.U32.HI R12, RZ, R8.reuse, R13 ;  /* 0x00000008ff0c1219 */ /* 0x082fe4000001160d */
[----:B------:R-:W-:Y:S02]  /*1200*/  SHF.R.U32.HI R5, RZ, R8, R5 ;  /* 0x00000008ff057219 */ /* 0x000fe40000011605 */
[----:B------:R-:W-:Y:S02]  /*1210*/  SHF.R.U32.HI R16, RZ, R7, R16 ;  /* 0x00000007ff107219 */ /* 0x000fe40000011610 */
[----:B------:R-:W-:Y:S01]  /*1220*/  SEL R5, R20, R5, !P1 ;  /* 0x0000000514057207 */ /* 0x000fe20004800000 */
[----:B--2---:R-:W-:Y:S01]  /*1230*/  IMAD.HI.U32 R14, R12, R2, RZ ;  /* 0x000000020c0e7227 */ /* 0x004fe200078e00ff */
[----:B------:R-:W-:-:S02]  /*1240*/  SEL R7, R21, R16, !P2 ;  /* 0x0000001015077207 */ /* 0x000fc40005000000 */
[----:B------:R-:W-:Y:S01]  /*1250*/  IADD3 R13, PT, PT, -R5, RZ, RZ ;  /* 0x000000ff050d7210 */ /* 0x000fe20007ffe1ff */
[----:B------:R-:W-:Y:S01]  /*1260*/  IMAD.HI.U32 R6, R11, R2, RZ ;  /* 0x000000020b067227 */ /* 0x000fe200078e00ff */
[----:B------:R-:W-:-:S03]  /*1270*/  @P0 SHF.R.U32.HI R12, RZ, R3, R14 ;  /* 0x00000003ff0c0219 */ /* 0x000fc6000001160e */
[----:B------:R-:W-:Y:S01]  /*1280*/  IMAD R13, R4, R13, R20 ;  /* 0x0000000d040d7224 */ /* 0x000fe200078e0214 */
[----:B------:R-:W-:Y:S01]  /*1290*/  @P0 SHF.R.U32.HI R11, RZ, R3, R6 ;  /* 0x00000003ff0b0219 */ /* 0x000fe20000011606 */
[----:B------:R-:W-:-:S04]  /*12a0*/  IMAD R12, R12, R9, RZ ;  /* 0x000000090c0c7224 */ /* 0x000fc800078e02ff */
[----:B------:R-:W-:Y:S01]  /*12b0*/  IMAD R6, R11, R9, RZ ;  /* 0x000000090b067224 */ /* 0x000fe200078e02ff */
[----:B------:R-:W-:-:S04]  /*12c0*/  ISETP.GE.AND P1, PT, R5, R12, PT ;  /* 0x0000000c0500720c */ /* 0x000fc80003f26270 */
[----:B------:R-:W-:Y:S01]  /*12d0*/  ISETP.GE.OR P1, PT, R7, R6, P1 ;  /* 0x000000060700720c */ /* 0x000fe20000f26670 */
[----:B------:R-:W-:-:S05]  /*12e0*/  IMAD.HI.U32 R6, R5, R2, RZ ;  /* 0x0000000205067227 */ /* 0x000fca00078e00ff */
[----:B------:R-:W-:-:S04]  /*12f0*/  SHF.R.U32.HI R6, RZ, R3, R6 ;  /* 0x00000003ff067219 */ /* 0x000fc80000011606 */
[----:B------:R-:W-:-:S03]  /*1300*/  SEL R6, R5, R6, !P0 ;  /* 0x0000000605067207 */ /* 0x000fc60004000000 */
[----:B------:R-:W-:Y:S01]  /*1310*/  @!P1 IMAD.HI.U32 R8, R7, R2, RZ ;  /* 0x0000000207089227 */ /* 0x000fe200078e00ff */
[----:B------:R-:W-:-:S04]  /*1320*/  IADD3 R2, PT, PT, -R6, RZ, RZ ;  /* 0x000000ff06027210 */ /* 0x000fc80007ffe1ff */
[----:B------:R-:W-:Y:S01]  /*1330*/  @!P1 SHF.R.U32.HI R8, RZ, R3, R8 ;  /* 0x00000003ff089219 */ /* 0x000fe20000011608 */
[----:B------:R-:W-:-:S03]  /*1340*/  IMAD R2, R9, R2, R5 ;  /* 0x0000000209027224 */ /* 0x000fc600078e0205 */
[----:B------:R-:W-:-:S05]  /*1350*/  @!P1 SEL R3, R7, R8, !P0 ;  /* 0x0000000807039207 */ /* 0x000fca0004000000 */
[--C-:B------:R-:W-:Y:S02]  /*1360*/  @!P1 IMAD.IADD R6, R6, 0x1, -R3.reuse ;  /* 0x0000000106069824 */ /* 0x100fe400078e0a03 */
[----:B------:R-:W-:Y:S01]  /*1370*/  @!P1 IMAD R3, R2, R11, R3 ;  /* 0x0000000b02039224 */ /* 0x000fe200078e0203 */
[----:B------:R-:W-:Y:S01]  /*1380*/  IADD3 R2, PT, PT, -R7, RZ, RZ ;  /* 0x000000ff07027210 */ /* 0x000fe20007ffe1ff */
[----:B------:R-:W-:Y:S02]  /*1390*/  @!P1 IMAD R5, R6, R9, R7 ;  /* 0x0000000906059224 */ /* 0x000fe400078e0207 */
[----:B------:R-:W-:Y:S02]  /*13a0*/  @!P1 IMAD.MOV.U32 R7, RZ, RZ, R3 ;  /* 0x000000ffff079224 */ /* 0x000fe400078e0003 */
[----:B------:R-:W-:Y:S02]  /*13b0*/  IMAD R2, R10, R2, R21 ;  /* 0x000000020a027224 */ /* 0x000fe400078e0215 */
[----:B------:R-:W-:-:S02]  /*13c0*/  IMAD R20, R5, R4, R13 ;  /* 0x0000000405147224 */ /* 0x000fc400078e020d */
[----:B------:R-:W-:Y:S02]  /*13d0*/  IMAD R21, R7, R10, R2 ;  /* 0x0000000a07157224 */ /* 0x000fe400078e0202 */
.L_x_16:
[----:B------:R-:W1:Y:S01]  /*13e0*/  LDCU UR4, c[0x0][0xb30] ;  /* 0x00016600ff0477ac */ /* 0x000e620008000800 */
[----:B------:R-:W2:Y:S08]  /*13f0*/  S2UR UR37, SR_CgaCtaId ;  /* 0x00000000002579c3 */ /* 0x000eb00000008800 */
[----:B------:R-:W3:Y:S01]  /*1400*/  LDC R26, c[0x0][0xb24] ;  /* 0x0002c900ff1a7b82 */ /* 0x000ee20000000800 */
[----:B-1----:R-:W-:-:S09]  /*1410*/  UISETP.NE.AND UP1, UPT, UR4, 0x1, UPT ;  /* 0x000000010400788c */ /* 0x002fd2000bf25270 */
[----:B--2---:R-:W-:Y:S05]  /*1420*/  BRA.U UP1, `(.L_x_17) ;  /* 0x0000000101407547 */ /* 0x004fea000b800000 */
[----:B------:R-:W1:Y:S08]  /*1430*/  LDC.64 R4, c[0x0][0xb10] ;  /* 0x0002c400ff047b82 */ /* 0x000e700000000a00 */
[----:B------:R-:W2:Y:S08]  /*1440*/  LDC.64 R2, c[0x0][0xb18] ;  /* 0x0002c600ff027b82 */ /* 0x000eb00000000a00 */
[----:B------:R-:W4:Y:S08]  /*1450*/  LDC R6, c[0x0][0xb20] ;  /* 0x0002c800ff067b82 */ /* 0x000f300000000800 */
[----:B------:R-:W3:Y:S01]  /*1460*/  LDC R8, c[0x0][0xb0c] ;  /* 0x0002c300ff087b82 */ /* 0x000ee20000000800 */
[----:B-1----:R-:W-:-:S05]  /*1470*/  IMAD.HI.U32 R4, R21, R4, RZ ;  /* 0x0000000415047227 */ /* 0x002fca00078e00ff */
[----:B------:R-:W-:Y:S01]  /*1480*/  SHF.R.U32.HI R4, RZ, R5, R4 ;  /* 0x00000005ff047219 */ /* 0x000fe20000011604 */
[----:B--2---:R-:W-:Y:S01]  /*1490*/  IMAD.HI.U32 R3, R20, R3, RZ ;  /* 0x0000000314037227 */ /* 0x004fe200078e00ff */
[----:B------:R-:W-:-:S04]  /*14a0*/  ISETP.NE.AND P0, PT, R2, 0x1, PT ;  /* 0x000000010200780c */ /* 0x000fc80003f05270 */
[----:B----4-:R-:W-:-:S04]  /*14b0*/  SHF.R.U32.HI R3, RZ, R6, R3 ;  /* 0x00000006ff037219 */ /* 0x010fc80000011603 */
[----:B------:R-:W-:Y:S02]  /*14c0*/  SEL R3, R20, R3, !P0 ;  /* 0x0000000314037207 */ /* 0x000fe40004000000 */
[----:B---3--:R-:W-:-:S04]  /*14d0*/  ISETP.NE.AND P1, PT, R8, 0x1, PT ;  /* 0x000000010800780c */ /* 0x008fc80003f25270 */
[----:B------:R-:W-:-:S05]  /*14e0*/  SEL R4, R21, R4, !P1 ;  /* 0x0000000415047207 */ /* 0x000fca0004800000 */
[----:B------:R-:W-:Y:S02]  /*14f0*/  IMAD.IADD R5, R3, 0x1, -R4 ;  /* 0x0000000103057824 */ /* 0x000fe400078e0a04 */
[----:B------:R-:W-:Y:S02]  /*1500*/  IMAD.IADD R3, R4, 0x1, -R3 ;  /* 0x0000000104037824 */ /* 0x000fe400078e0a03 */
[----:B------:R-:W-:Y:S02]  /*1510*/  IMAD R21, R5, R8, R21 ;  /* 0x0000000805157224 */ /* 0x000fe400078e0215 */
[----:B------:R-:W-:-:S07]  /*1520*/  IMAD R20, R3, R2, R20 ;  /* 0x0000000203147224 */ /* 0x000fce00078e0214 */
.L_x_17:
[----:B------:R-:W-:Y:S01]  /*1530*/  BAR.SYNC.DEFER_BLOCKING 0x0 ;  /* 0x0000000000007b1d */ /* 0x000fe20000010000 */
[----:B------:R-:W-:Y:S01]  /*1540*/  UISETP.NE.AND UP1, UPT, UR8, 0x2, UPT ;  /* 0x000000020800788c */ /* 0x000fe2000bf25270 */
[----:B------:R-:W-:Y:S02]  /*1550*/  ISETP.NE.OR P5, PT, R0, 0x2, !P5 ;  /* 0x000000020000780c */ /* 0x000fe40006fa5670 */
[----:B------:R-:W-:-:S06]  /*1560*/  LOP3.LUT R2, R72, 0x1f, RZ, 0xc0, !PT ;  /* 0x0000001f48027812 */ /* 0x000fcc00078ec0ff */
[----:B------:R-:W-:Y:S05]  /*1570*/  BRA.U UP1, `(.L_x_18) ;  /* 0x0000001901647547 */ /* 0x000fea000b800000 */
[----:B------:R-:W1:Y:S01]  /*1580*/  LDCU UR13, c[0x0][0x38c] ;  /* 0x00007180ff0d77ac */ /* 0x000e620008000800 */
[----:B------:R-:W2:Y:S01]  /*1590*/  LDC R9, c[0x0][0x370] ;  /* 0x0000dc00ff097b82 */ /* 0x000ea20000000800 */
[----:B------:R-:W-:Y:S01]  /*15a0*/  PLOP3.LUT P1, PT, PT, PT, UP2, 0x80, 0x8 ;  /* 0x000000000008781c */ /* 0x000fe20003f2f028 */
[----:B------:R-:W-:Y:S01]  /*15b0*/  HFMA2 R12, -RZ, RZ, 0, 0 ;  /* 0x00000000ff0c7431 */ /* 0x000fe200000001ff */
[----:B------:R-:W-:Y:S01]  /*15c0*/  ISETP.EQ.OR P4, PT, R2, RZ, P5 ;  /* 0x000000ff0200720c */ /* 0x000fe20002f82670 */
[----:B------:R-:W-:Y:S01]  /*15d0*/  IMAD.MOV.U32 R15, RZ, RZ, 0x1 ;  /* 0x00000001ff0f7424 */ /* 0x000fe200078e00ff */
[----:B------:R-:W-:Y:S01]  /*15e0*/  PLOP3.LUT P1, PT, P1, PT, PT, 0x8, 0x80 ;  /* 0x000000000080781c */ /* 0x000fe20000f2e170 */
[----:B------:R-:W-:Y:S01]  /*15f0*/  IMAD.MOV.U32 R14, RZ, RZ, RZ ;  /* 0x000000ffff0e7224 */ /* 0x000fe200078e00ff */
[----:B------:R-:W-:Y:S01]  /*1600*/  MOV R8, 0x1 ;  /* 0x0000000100087802 */ /* 0x000fe20000000f00 */
[----:B------:R-:W4:Y:S01]  /*1610*/  LDC R0, c[0x0][0x374] ;  /* 0x0000dd00ff007b82 */ /* 0x000f220000000800 */
[----:B------:R-:W-:Y:S01]  /*1620*/  IMAD.MOV.U32 R10, RZ, RZ, RZ ;  /* 0x000000ffff0a7224 */ /* 0x000fe200078e00ff */
[----:B------:R-:W2:Y:S01]  /*1630*/  LDCU.64 UR22, c[0x0][0x348] ;  /* 0x00006900ff1677ac */ /* 0x000ea20008000a00 */
[----:B------:R-:W-:Y:S01]  /*1640*/  UMOV UR6, URZ ;  /* 0x000000ff00067c82 */ /* 0x000fe20008000000 */
[----:B-1----:R-:W-:-:S04]  /*1650*/  UIADD3 UR5, UPT, UPT, UR13, 0x1f, URZ ;  /* 0x0000001f0d057890 */ /* 0x002fc8000fffe0ff */
[----:B------:R-:W-:-:S04]  /*1660*/  USHF.R.S32.HI UR4, URZ, 0x1f, UR5 ;  /* 0x0000001fff047899 */ /* 0x000fc80008011405 */
[----:B------:R-:W-:-:S04]  /*1670*/  ULEA.HI UR4, UR4, UR5, URZ, 0x5 ;  /* 0x0000000504047291 */ /* 0x000fc8000f8f28ff */
[----:B------:R-:W-:Y:S02]  /*1680*/  USHF.R.S32.HI UR15, URZ, 0x5, UR4 ;  /* 0x00000005ff0f7899 */ /* 0x000fe40008011404 */
[----:B------:R-:W-:Y:S02]  /*1690*/  UIADD3 UR4, UPT, UPT, UR13, -0x1, URZ ;  /* 0xffffffff0d047890 */ /* 0x000fe4000fffe0ff */
[----:B------:R-:W-:Y:S02]  /*16a0*/  UISETP.LT.U32.AND UP0, UPT, UR15, 0x11, UPT ;  /* 0x000000110f00788c */ /* 0x000fe4000bf01070 */
[----:B------:R-:W-:Y:S02]  /*16b0*/  UISETP.GE.U32.AND UP1, UPT, UR4, -0x3f, UPT ;  /* 0xffffffc10400788c */ /* 0x000fe4000bf26070 */
[----:B------:R-:W-:Y:S02]  /*16c0*/  USEL UR14, UR15, 0x11, UP0 ;  /* 0x000000110f0e7887 */ /* 0x000fe40008000000 */
[----:B------:R-:W-:-:S02]  /*16d0*/  UIADD3 UR13, UPT, UPT, UR13, 0x3e, URZ ;  /* 0x0000003e0d0d7890 */ /* 0x000fc4000fffe0ff */
[----:B------:R-:W-:Y:S02]  /*16e0*/  UIADD3 UR5, UPT, UPT, UR14, -0x1, URZ ;  /* 0xffffffff0e057890 */ /* 0x000fe4000fffe0ff */
[----:B------:R-:W-:-:S03]  /*16f0*/  UIADD3 UR7, UPT, UPT, UR15, -UR14, URZ ;  /* 0x8000000e0f077290 */ /* 0x000fc6000fffe0ff */
[----:B------:R-:W-:-:S04]  /*1700*/  @UP1 UIADD3 UR5, UPT, UPT, UR14, URZ, URZ ;  /* 0x000000ff0e051290 */ /* 0x000fc8000fffe0ff */
[----:B--2---:R-:W-:-:S12]  /*1710*/  UIADD3 UR5, UPT, UPT, UR5, 0x1, URZ ;  /* 0x0000000105057890 */ /* 0x004fd8000fffe0ff */
.L_x_36:
[----:B------:R-:W-:Y:S01]  /*1720*/  UISETP.NE.AND UP0, UPT, UR37, URZ, UPT ;  /* 0x000000ff2500728c */ /* 0x000fe2000bf05270 */
[----:B------:R-:W1:Y:S08]  /*1730*/  S2UR UR37, SR_CgaCtaId ;  /* 0x00000000002579c3 */ /* 0x000e700000008800 */
[----:B------:R-:W-:Y:S05]  /*1740*/  BRA.U UP0, `(.L_x_19) ;  /* 0x0000000100347547 */ /* 0x000fea000b800000 */
[----:B------:R-:W2:Y:S01]  /*1750*/  S2R R2, SR_CgaCtaId ;  /* 0x0000000000027919 */ /* 0x000ea20000008800 */
[----:B------:R-:W-:-:S04]  /*1760*/  MOV R3, 0x400 ;  /* 0x0000040000037802 */ /* 0x000fc80000000f00 */
[----:B--2---:R-:W-:Y:S02]  /*1770*/  LEA R3, R2, R3, 0x18 ;  /* 0x0000000302037211 */ /* 0x004fe400078ec0ff */
[----:B------:R-:W-:-:S03]  /*1780*/  SHF.L.U32 R2, R8, 0x1f, RZ ;  /* 0x0000001f08027819 */ /* 0x000fc600000006ff */
[----:B------:R-:W-:-:S04]  /*1790*/  IMAD R3, R10, 0x8, R3 ;  /* 0x000000080a037824 */ /* 0x000fc800078e0203 */
[----:B------:R-:W2:Y:S02]  /*17a0*/  SYNCS.PHASECHK.TRANS64.TRYWAIT P0, [R3+URZ+0x1d0], R2 ;  /* 0x0001d002030075a7 */ /* 0x000ea400080011ff */
[----:B--2---:R-:W-:Y:S05]  /*17b0*/  @!P0 BRA `(.L_x_20) ;  /* 0x0000006c00e88947 */ /* 0x004fea0003800000 */
.L_x_145:
[----:B------:R-:W-:Y:S01]  /*17c0*/  VIADD R10, R10, 0x1 ;  /* 0x000000010a0a7836 */ /* 0x000fe20000000000 */
[----:B------:R2:W-:Y:S04]  /*17d0*/  SYNCS.ARRIVE.TRANS64.A1T0 RZ, [R3+URZ+0x1c0], RZ ;  /* 0x0001c0ff03ff79a7 */ /* 0x0005e800081000ff */
[----:B------:R-:W-:-:S04]  /*17e0*/  ISETP.NE.AND P0, PT, R10, 0x2, PT ;  /* 0x000000020a00780c */ /* 0x000fc80003f05270 */
[----:B------:R-:W-:Y:S02]  /*17f0*/  SEL R10, R10, RZ, P0 ;  /* 0x000000ff0a0a7207 */ /* 0x000fe40000000000 */
[----:B--2---:R-:W-:-:S04]  /*1800*/  SEL R3, RZ, 0x1, P0 ;  /* 0x00000001ff037807 */ /* 0x004fc80000000000 */
[----:B------:R-:W-:-:S07]  /*1810*/  LOP3.LUT R8, R8, R3, RZ, 0x3c, !PT ;  /* 0x0000000308087212 */ /* 0x000fce00078e3cff */
.L_x_19:
[----:B------:R-:W-:Y:S01]  /*1820*/  UMOV UR4, 0x400 ;  /* 0x0000040000047882 */ /* 0x000fe20000000000 */
[----:B------:R-:W-:Y:S01]  /*1830*/  SHF.L.U32 R2, R15, 0x1f, RZ ;  /* 0x0000001f0f027819 */ /* 0x000fe200000006ff */
[----:B-1----:R-:W-:Y:S01]  /*1840*/  ULEA UR4, UR37, UR4, 0x18 ;  /* 0x0000000425047291 */ /* 0x002fe2000f8ec0ff */
[----:B------:R-:W-:Y:S01]  /*1850*/  R2UR UR35, R21 ;  /* 0x00000000152372ca */ /* 0x000fe200000e0000 */
[----:B------:R-:W-:Y:S01]  /*1860*/  UISETP.GE.U32.AND UP0, UPT, UR13, 0x3f, UPT ;  /* 0x0000003f0d00788c */ /* 0x000fe2000bf06070 */
[----:B------:R-:W-:Y:S01]  /*1870*/  R2UR UR18, R20 ;  /* 0x00000000141272ca */ /* 0x000fe200000e0000 */
[----:B------:R-:W-:Y:S01]  /*1880*/  ULEA UR8, UR6, UR4, 0x3 ;  /* 0x0000000406087291 */ /* 0x000fe2000f8e18ff */
[----:B------:R-:W-:-:S08]  /*1890*/  UMOV UR21, URZ ;  /* 0x000000ff00157c82 */ /* 0x000fd00008000000 */
[----:B------:R1:W2:Y:S01]  /*18a0*/  SYNCS.PHASECHK.TRANS64.TRYWAIT P0, [UR8+0x88], R2 ;  /* 0x00008802ff0075a7 */ /* 0x0002a20008001108 */
[----:B------:R-:W-:Y:S02]  /*18b0*/  USHF.L.U32 UR35, UR35, 0x6, URZ ;  /* 0x0000000623237899 */ /* 0x000fe400080006ff */
[----:B------:R-:W-:Y:S01]  /*18c0*/  USHF.L.U32 UR18, UR18, 0x7, URZ ;  /* 0x0000000712127899 */ /* 0x000fe200080006ff */
[----:B------:R-:W-:Y:S11]  /*18d0*/  BRA.U !UP0, `(.L_x_21) ;  /* 0x0000000108c07547 */ /* 0x000ff6000b800000 */
[----:B------:R-:W-:Y:S01]  /*18e0*/  UIADD3 UR10, UPT, UPT, UR18, 0x40, URZ ;  /* 0x00000040120a7890 */ /* 0x000fe2000fffe0ff */
[----:B------:R-:W-:Y:S01]  /*18f0*/  UMOV UR24, URZ ;  /* 0x000000ff00187c82 */ /* 0x000fe20008000000 */
[----:B------:R-:W-:-:S10]  /*1900*/  UMOV UR25, UR6 ;  /* 0x0000000600197c82 */ /* 0x000fd40008000000 */
.L_x_26:
[----:B-1----:R-:W-:Y:S01]  /*1910*/  ULEA UR33, UR25, UR4, 0x3 ;  /* 0x0000000419217291 */ /* 0x002fe2000f8e18ff */
[----:B--2---:R-:W-:Y:S01]  /*1920*/  @!P5 MOV R3, 0x3000 ;  /* 0x000030000003d802 */ /* 0x004fe20000000f00 */
[----:B--2---:R-:W-:Y:S10]  /*1930*/  @P0 BRA `(.L_x_22) ;  /* 0x00000000000c0947 */ /* 0x004ff40003800000 */
[----:B------:R-:W-:-:S04]  /*1940*/  SHF.L.U32 R5, R15, 0x1f, RZ ;  /* 0x0000001f0f057819 */ /* 0x000fc800000006ff */
[----:B------:R-:W2:Y:S02]  /*1950*/  SYNCS.PHASECHK.TRANS64.TRYWAIT P0, [UR33+0x88], R5 ;  /* 0x00008805ff0075a7 */ /* 0x000ea40008001121 */
[----:B--2---:R-:W-:Y:S05]  /*1960*/  @!P0 BRA `(.L_x_23) ;  /* 0x0000006c00908947 */ /* 0x004fea0003800000 */
.L_x_22:
[----:B------:R2:W-:Y:S01]  /*1970*/  @!P5 SYNCS.ARRIVE.TRANS64 RZ, [UR33], R3 ;  /* 0x00000003ffffd9a7 */ /* 0x0005e20008000021 */
[----:B------:R-:W-:Y:S04]  /*1980*/  BSSY.RECONVERGENT B0, `(.L_x_24) ;  /* 0x0000003000007945 */ /* 0x000fe80003800200 */
[----:B------:R-:W-:Y:S05]  /*1990*/  @P4 BRA `(.L_x_25) ;  /* 0x0000000000044947 */ /* 0x000fea0003800000 */
[----:B------:R-:W-:Y:S05]  /*19a0*/  BPT.TRAP 0x1 ;  /* 0x000000040000795c */ /* 0x000fea0000300000 */
.L_x_25:
[----:B------:R-:W-:Y:S05]  /*19b0*/  BSYNC.RECONVERGENT B0 ;  /* 0x0000000000007941 */ /* 0x000fea0003800200 */
.L_x_24:
[----:B------:R-:W-:Y:S02]  /*19c0*/  UIADD3 UR6, UPT, UPT, UR25, 0x1, URZ ;  /* 0x0000000119067890 */ /* 0x000fe4000fffe0ff */
[----:B------:R-:W-:Y:S02]  /*19d0*/  ULEA UR32, UR25, UR4, 0xc ;  /* 0x0000000419207291 */ /* 0x000fe4000f8e60ff */
[----:B------:R-:W-:Y:S02]  /*19e0*/  UISETP.NE.AND UP0, UPT, UR6, 0x11, UPT ;  /* 0x000000110600788c */ /* 0x000fe4000bf05270 */
[----:B------:R-:W-:Y:S02]  /*19f0*/  UIADD3 UR30, UP1, UPT, UR22, 0x80, URZ ;  /* 0x00000080161e7890 */ /* 0x000fe4000ff3e0ff */
[----:B------:R-:W-:Y:S02]  /*1a00*/  USEL UR9, URZ, 0x1, UP0 ;  /* 0x00000001ff097887 */ /* 0x000fe40008000000 */
[----:B------:R-:W-:-:S02]  /*1a10*/  USEL UR6, UR6, URZ, UP0 ;  /* 0x000000ff06067287 */ /* 0x000fc40008000000 */
[----:B------:R-:W-:Y:S02]  /*1a20*/  UIADD3 UR28, UP0, UPT, UR22, 0x180, URZ ;  /* 0x00000180161c7890 */ /* 0x000fe4000ff1e0ff */
[----:B------:R-:W-:Y:S01]  /*1a30*/  ULEA UR8, UR6, UR4, 0x3 ;  /* 0x0000000406087291 */ /* 0x000fe2000f8e18ff */
[----:B------:R-:W-:Y:S01]  /*1a40*/  LOP3.LUT R15, R15, UR9, RZ, 0x3c, !PT ;  /* 0x000000090f0f7c12 */ /* 0x000fe2000f8e3cff */
[----:B------:R-:W-:Y:S02]  /*1a50*/  USHF.L.U32 UR34, UR24, 0x5, URZ ;  /* 0x0000000518227899 */ /* 0x000fe400080006ff */
[----:B------:R-:W-:Y:S01]  /*1a60*/  UIADD3.X UR31, UPT, UPT, URZ, UR23, URZ, UP1, !UPT ;  /* 0x00000017ff1f7290 */ /* 0x000fe20008ffe4ff */
[----:B-1----:R-:W-:Y:S01]  /*1a70*/  SHF.L.U32 R2, R15, 0x1f, RZ ;  /* 0x0000001f0f027819 */ /* 0x002fe200000006ff */
[----:B------:R-:W-:Y:S02]  /*1a80*/  UIADD3 UR32, UPT, UPT, UR32, 0x4600, URZ ;  /* 0x0000460020207890 */ /* 0x000fe4000fffe0ff */
[----:B------:R-:W-:Y:S01]  /*1a90*/  UIADD3.X UR29, UPT, UPT, URZ, UR23, URZ, UP0, !UPT ;  /* 0x00000017ff1d7290 */ /* 0x000fe200087fe4ff */
[----:B------:R1:W1:Y:S01]  /*1aa0*/  SYNCS.PHASECHK.TRANS64.TRYWAIT P0, [UR8+0x88], R2 ;  /* 0x00008802ff0075a7 */ /* 0x0002620008001108 */
[----:B------:R-:W-:Y:S01]  /*1ab0*/  ULEA UR8, UR25, UR4, 0xd ;  /* 0x0000000419087291 */ /* 0x000fe2000f8e68ff */
[----:B------:R-:W-:Y:S01]  /*1ac0*/  UMOV UR26, 0x0 ;  /* 0x00000000001a7882 */ /* 0x000fe20000000000 */
[----:B------:R-:W-:-:S02]  /*1ad0*/  UMOV UR27, 0x10000000 ;  /* 0x10000000001b7882 */ /* 0x000fc40000000000 */
[----:B------:R-:W-:Y:S01]  /*1ae0*/  UIADD3 UR16, UPT, UPT, UR8, 0x15600, URZ ;  /* 0x0001560008107890 */ /* 0x000fe2000fffe0ff */
[----:B------:R1:W-:Y:S01]  /*1af0*/  UTMALDG.3D [UR32], [UR30], desc[UR26] ;  /* 0x00001a201e0075b4 */ /* 0x0003e20008011000 */
[----:B------:R-:W-:Y:S01]  /*1b00*/  UIADD3 UR8, UPT, UPT, UR8, 0x16600, URZ ;  /* 0x0001660008087890 */ /* 0x000fe2000fffe0ff */
[----:B------:R-:W-:Y:S01]  /*1b10*/  UMOV UR17, UR33 ;  /* 0x0000002100117c82 */ /* 0x000fe20008000000 */
[----:B------:R-:W-:Y:S01]  /*1b20*/  UMOV UR20, UR36 ;  /* 0x0000002400147c82 */ /* 0x000fe20008000000 */
[----:B------:R-:W-:Y:S01]  /*1b30*/  UMOV UR19, UR34 ;  /* 0x0000002200137c82 */ /* 0x000fe20008000000 */
[----:B------:R-:W-:Y:S01]  /*1b40*/  UMOV UR12, UR36 ;  /* 0x00000024000c7c82 */ /* 0x000fe20008000000 */
[----:B------:R-:W-:Y:S01]  /*1b50*/  UMOV UR9, UR33 ;  /* 0x0000002100097c82 */ /* 0x000fe20008000000 */
[----:B------:R-:W-:Y:S01]  /*1b60*/  UMOV UR11, UR34 ;  /* 0x00000022000b7c82 */ /* 0x000fe20008000000 */
[----:B------:R1:W-:Y:S01]  /*1b70*/  UTMALDG.3D [UR16], [UR28], desc[UR26] ;  /* 0x00001a101c0075b4 */ /* 0x0003e20008011000 */
[----:B------:R-:W-:Y:S01]  /*1b80*/  UIADD3 UR24, UPT, UPT, UR24, 0x1, URZ ;  /* 0x0000000118187890 */ /* 0x000fe2000fffe0ff */
[----:B------:R-:W-:Y:S01]  /*1b90*/  UMOV UR21, UR5 ;  /* 0x0000000500157c82 */ /* 0x000fe20008000000 */
[----:B------:R-:W-:-:S02]  /*1ba0*/  UMOV UR25, UR6 ;  /* 0x0000000600197c82 */ /* 0x000fc40008000000 */
[----:B------:R-:W-:Y:S01]  /*1bb0*/  UISETP.NE.AND UP0, UPT, UR24, UR5, UPT ;  /* 0x000000051800728c */ /* 0x000fe2000bf05270 */
[----:B------:R1:W-:Y:S08]  /*1bc0*/  UTMALDG.3D [UR8], [UR28], desc[UR26] ;  /* 0x00001a081c0075b4 */ /* 0x0003f00008011000 */
[----:B------:R-:W-:Y:S05]  /*1bd0*/  BRA.U UP0, `(.L_x_26) ;  /* 0xfffffffd004c7547 */ /* 0x000fea000b83ffff */
.L_x_21:
[----:B-1----:R-:W-:Y:S01]  /*1be0*/  ULEA UR8, UR6, UR4, 0x3 ;  /* 0x0000000406087291 */ /* 0x002fe2000f8e18ff */
[----:B------:R-:W-:Y:S01]  /*1bf0*/  SHF.L.U32 R2, R15, 0x1f, RZ ;  /* 0x0000001f0f027819 */ /* 0x000fe200000006ff */
[----:B------:R-:W-:Y:S01]  /*1c00*/  @!P1 SYNCS.ARRIVE.TRANS64.A1T0 RZ, [UR4+0x158], RZ ;  /* 0x000158ffffff99a7 */ /* 0x000fe20008100004 */
[----:B------:R-:W-:-:S06]  /*1c10*/  UISETP.GT.AND UP0, UPT, UR15, UR14, UPT ;  /* 0x0000000e0f00728c */ /* 0x000fcc000bf04270 */
[----:B--2---:R1:W2:Y:S03]  /*1c20*/  SYNCS.PHASECHK.TRANS64.TRYWAIT P0, [UR8+0x88], R2 ;  /* 0x00008802ff0075a7 */ /* 0x0042a60008001108 */
[----:B------:R-:W-:Y:S05]  /*1c30*/  BRA.U !UP0, `(.L_x_27) ;  /* 0x0000000108c47547 */ /* 0x000fea000b800000 */
[----:B------:R-:W-:Y:S02]  /*1c40*/  UIADD3 UR29, UPT, UPT, UR7, UR21, URZ ;  /* 0x00000015071d7290 */ /* 0x000fe4000fffe0ff */
[----:B------:R-:W-:Y:S01]  /*1c50*/  UIADD3 UR10, UPT, UPT, UR18, 0x40, URZ ;  /* 0x00000040120a7890 */ /* 0x000fe2000fffe0ff */
[----:B------:R-:W-:-:S11]  /*1c60*/  UMOV UR34, UR6 ;  /* 0x0000000600227c82 */ /* 0x000fd60008000000 */
.L_x_32:
[----:B-1----:R-:W-:Y:S01]  /*1c70*/  ULEA UR25, UR34, UR4, 0x3 ;  /* 0x0000000422197291 */ /* 0x002fe2000f8e18ff */
[----:B--2---:R-:W-:Y:S01]  /*1c80*/  @!P5 MOV R3, 0x3000 ;  /* 0x000030000003d802 */ /* 0x004fe20000000f00 */
[----:B--2---:R-:W-:Y:S10]  /*1c90*/  @P0 BRA `(.L_x_28) ;  /* 0x00000000000c0947 */ /* 0x004ff40003800000 */
[----:B------:R-:W-:-:S04]  /*1ca0*/  SHF.L.U32 R5, R15, 0x1f, RZ ;  /* 0x0000001f0f057819 */ /* 0x000fc800000006ff */
[----:B------:R-:W2:Y:S02]  /*1cb0*/  SYNCS.PHASECHK.TRANS64.TRYWAIT P0, [UR25+0x88], R5 ;  /* 0x00008805ff0075a7 */ /* 0x000ea40008001119 */
[----:B--2---:R-:W-:Y:S05]  /*1cc0*/  @!P0 BRA `(.L_x_29) ;  /* 0x0000006800d08947 */ /* 0x004fea0003800000 */
.L_x_28:
[----:B------:R2:W-:Y:S01]  /*1cd0*/  @!P5 SYNCS.ARRIVE.TRANS64 RZ, [UR25], R3 ;  /* 0x00000003ffffd9a7 */ /* 0x0005e20008000019 */
[----:B------:R-:W-:Y:S04]  /*1ce0*/  BSSY.RECONVERGENT B0, `(.L_x_30) ;  /* 0x0000003000007945 */ /* 0x000fe80003800200 */
[----:B------:R-:W-:Y:S05]  /*1cf0*/  @P4 BRA `(.L_x_31) ;  /* 0x0000000000044947 */ /* 0x000fea0003800000 */
[----:B------:R-:W-:Y:S05]  /*1d00*/  BPT.TRAP 0x1 ;  /* 0x000000040000795c */ /* 0x000fea0000300000 */
.L_x_31:
[----:B------:R-:W-:Y:S05]  /*1d10*/  BSYNC.RECONVERGENT B0 ;  /* 0x0000000000007941 */ /* 0x000fea0003800200 */
.L_x_30:
        /* <DEDUP_REMOVED lines=10> */
[----:B------:R-:W-:Y:S01]  /*1dc0*/  UIADD3 UR24, UPT, UPT, UR24, 0x4600, URZ ;  /* 0x0000460018187890 */ /* 0x000fe2000fffe0ff */
[----:B-1----:R-:W-:Y:S01]  /*1dd0*/  SHF.L.U32 R2, R15, 0x1f, RZ ;  /* 0x0000001f0f027819 */ /* 0x002fe200000006ff */
[----:B------:R-:W-:Y:S02]  /*1de0*/  UIADD3.X UR39, UPT, UPT, URZ, UR23, URZ, UP1, !UPT ;  /* 0x00000017ff277290 */ /* 0x000fe40008ffe4ff */
[----:B------:R-:W-:Y:S01]  /*1df0*/  UIADD3.X UR33, UPT, UPT, URZ, UR23, URZ, UP0, !UPT ;  /* 0x00000017ff217290 */ /* 0x000fe200087fe4ff */
[----:B------:R1:W1:Y:S01]  /*1e00*/  SYNCS.PHASECHK.TRANS64.TRYWAIT P0, [UR8+0x88], R2 ;  /* 0x00008802ff0075a7 */ /* 0x0002620008001108 */
[----:B------:R-:W-:Y:S01]  /*1e10*/  ULEA UR8, UR34, UR4, 0xd ;  /* 0x0000000422087291 */ /* 0x000fe2000f8e68ff */
[----:B------:R-:W-:Y:S01]  /*1e20*/  UMOV UR30, 0x0 ;  /* 0x00000000001e7882 */ /* 0x000fe20000000000 */
[----:B------:R-:W-:-:S02]  /*1e30*/  UMOV UR31, 0x10000000 ;  /* 0x10000000001f7882 */ /* 0x000fc40000000000 */
[----:B------:R-:W-:Y:S02]  /*1e40*/  UIADD3 UR16, UPT, UPT, UR8, 0x15600, URZ ;  /* 0x0001560008107890 */ /* 0x000fe4000fffe0ff */
[----:B------:R-:W-:Y:S01]  /*1e50*/  UIADD3 UR8, UPT, UPT, UR8, 0x16600, URZ ;  /* 0x0001660008087890 */ /* 0x000fe2000fffe0ff */
[----:B------:R-:W-:Y:S01]  /*1e60*/  UMOV UR27, UR35 ;  /* 0x00000023001b7c82 */ /* 0x000fe20008000000 */
[----:B------:R-:W-:Y:S01]  /*1e70*/  UMOV UR28, UR36 ;  /* 0x00000024001c7c82 */ /* 0x000fe20008000000 */
[----:B------:R-:W-:Y:S01]  /*1e80*/  UMOV UR17, UR25 ;  /* 0x0000001900117c82 */ /* 0x000fe20008000000 */
[----:B------:R-:W-:Y:S01]  /*1e90*/  UMOV UR20, UR36 ;  /* 0x0000002400147c82 */ /* 0x000fe20008000000 */
[----:B------:R-:W-:Y:S01]  /*1ea0*/  UMOV UR19, UR26 ;  /* 0x0000001a00137c82 */ /* 0x000fe20008000000 */
[----:B------:R-:W-:Y:S01]  /*1eb0*/  UMOV UR12, UR36 ;  /* 0x00000024000c7c82 */ /* 0x000fe20008000000 */
[----:B------:R-:W-:Y:S01]  /*1ec0*/  UMOV UR9, UR25 ;  /* 0x0000001900097c82 */ /* 0x000fe20008000000 */
[----:B------:R1:W-:Y:S01]  /*1ed0*/  UTMALDG.3D [UR24], [UR38], desc[UR30] ;  /* 0x00001e18260075b4 */ /* 0x0003e20008011000 */
[----:B------:R-:W-:Y:S01]  /*1ee0*/  UMOV UR11, UR26 ;  /* 0x0000001a000b7c82 */ /* 0x000fe20008000000 */
[----:B------:R-:W-:Y:S01]  /*1ef0*/  UIADD3 UR21, UPT, UPT, UR21, 0x1, URZ ;  /* 0x0000000115157890 */ /* 0x000fe2000fffe0ff */
[----:B------:R-:W-:-:S03]  /*1f00*/  UMOV UR34, UR6 ;  /* 0x0000000600227c82 */ /* 0x000fc60008000000 */
[----:B------:R-:W-:Y:S01]  /*1f10*/  UISETP.NE.AND UP0, UPT, UR21, UR29, UPT ;  /* 0x0000001d1500728c */ /* 0x000fe2000bf05270 */
[----:B------:R1:W-:Y:S01]  /*1f20*/  UTMALDG.3D [UR16], [UR32], desc[UR30] ;  /* 0x00001e10200075b4 */ /* 0x0003e20008011000 */
[----:B------:R1:W-:Y:S07]  /*1f30*/  UTMALDG.3D [UR8], [UR32], desc[UR30] ;  /* 0x00001e08200075b4 */ /* 0x0003ee0008011000 */
[----:B------:R-:W-:Y:S05]  /*1f40*/  BRA.U UP0, `(.L_x_32) ;  /* 0xfffffffd00487547 */ /* 0x000fea000b83ffff */
.L_x_27:
[----:B-1----:R-:W-:Y:S01]  /*1f50*/  LEA R2, R14, UR4, 0x3 ;  /* 0x000000040e027c11 */ /* 0x002fe2000f8e18ff */
[----:B------:R-:W-:Y:S01]  /*1f60*/  NOP ;  /* 0x0000000000007918 */ /* 0x000fe20000000000 */
[----:B--2---:R-:W-:Y:S02]  /*1f70*/  SHF.L.U32 R3, R12, 0x1f, RZ ;  /* 0x0000001f0c037819 */ /* 0x004fe400000006ff */
[----:B------:R-:W-:Y:S02]  /*1f80*/  LEA R4, R14, UR4, 0x4 ;  /* 0x000000040e047c11 */ /* 0x000fe4000f8e20ff */
[----:B------:R-:W1:Y:S02]  /*1f90*/  SYNCS.PHASECHK.TRANS64.TRYWAIT P0, [R2+URZ+0x160], R3 ;  /* 0x00016003020075a7 */ /* 0x000e6400080011ff */
[----:B-1----:R-:W-:Y:S05]  /*1fa0*/  @!P0 BRA `(.L_x_33) ;  /* 0x0000006800308947 */ /* 0x002fea0003800000 */
.L_x_148:
[----:B------:R-:W2:Y:S01]  /*1fb0*/  LDS.128 R4, [R4+0x1f0] ;  /* 0x0001f00004047984 */ /* 0x000ea20000000c00 */
[----:B---3--:R-:W-:Y:S01]  /*1fc0*/  ISETP.GE.AND P0, PT, R26, 0x1, PT ;  /* 0x000000011a00780c */ /* 0x008fe20003f06270 */
[----:B-1----:R-:W-:Y:S01]  /*1fd0*/  VIADD R2, R2, 0x170 ;  /* 0x0000017002027836 */ /* 0x002fe20000000000 */
[----:B------:R-:W-:Y:S01]  /*1fe0*/  @!PT LDS RZ, [RZ] ;  /* 0x00000000fffff984 */ /* 0x000fe20000000800 */
[----:B------:R-:W-:Y:S01]  /*1ff0*/  @!PT LDS RZ, [RZ] ;  /* 0x00000000fffff984 */ /* 0x000fe20000000800 */
[----:B------:R-:W-:Y:S01]  /*2000*/  @!PT LDS RZ, [RZ] ;  /* 0x00000000fffff984 */ /* 0x000fe20000000800 */
[----:B------:R-:W-:Y:S01]  /*2010*/  @!PT LDS RZ, [RZ] ;  /* 0x00000000fffff984 */ /* 0x000fe20000000800 */
[----:B------:R1:W-:Y:S06]  /*2020*/  MEMBAR.ALL.CTA ;  /* 0x0000000000007992 */ /* 0x0003ec0000008000 */
[----:B-1----:R-:W1:Y:S01]  /*2030*/  FENCE.VIEW.ASYNC.S ;  /* 0x00000000000073c6 */ /* 0x002e620000000000 */
[----:B------:R-:W-:-:S04]  /*2040*/  PRMT R2, RZ, 0x654, R2 ;  /* 0x00000654ff027816 */ /* 0x000fc80000000002 */
[----:B-1----:R1:W-:Y:S01]  /*2050*/  SYNCS.ARRIVE.TRANS64.RED.A1T0 RZ, [R2+URZ], RZ ;  /* 0x000000ff02ff79a7 */ /* 0x0023e200081004ff */
[----:B--2---:R-:W-:-:S13]  /*2060*/  LOP3.LUT P2, RZ, R6, 0x1, RZ, 0xc0, !PT ;  /* 0x0000000106ff7812 */ /* 0x004fda000784c0ff */
[----:B------:R-:W-:Y:S01]  /*2070*/  @P2 SHF.R.U32.HI R3, RZ, 0x10, R5 ;  /* 0x00000010ff032819 */ /* 0x000fe20000011605 */
[----:B------:R-:W-:Y:S01]  /*2080*/  VOTEU.ANY UP0, P2 ;  /* 0x0000000000ff7886 */ /* 0x000fe20001000100 */
[----:B------:R-:W-:Y:S02]  /*2090*/  @P2 MOV R13, R4 ;  /* 0x00000004000d2202 */ /* 0x000fe40000000f00 */
[----:B------:R-:W-:Y:S02]  /*20a0*/  @P2 R2UR.BROADCAST UR8, R3 ;  /* 0x00000000030822ca */ /* 0x000fe400008e0000 */
[----:B------:R-:W-:-:S11]  /*20b0*/  @P2 LOP3.LUT R11, R5, 0xffff, RZ, 0xc0, !PT ;  /* 0x0000ffff050b2812 */ /* 0x000fd600078ec0ff */
[----:B------:R-:W-:Y:S01]  /*20c0*/  @UP0 UMOV UR36, UR8 ;  /* 0x0000000800240c82 */ /* 0x000fe20008000000 */
[----:B-1----:R-:W-:Y:S05]  /*20d0*/  @!P0 BRA `(.L_x_34) ;  /* 0x0000000000b88947 */ /* 0x002fea0003800000 */
[----:B------:R-:W4:Y:S01]  /*20e0*/  LDC.64 R4, c[0x0][0xb18] ;  /* 0x0002c600ff047b82 */ /* 0x000f220000000a00 */
[----:B------:R-:W-:-:S07]  /*20f0*/  ISETP.NE.AND P3, PT, R26, 0x1, PT ;  /* 0x000000011a00780c */ /* 0x000fce0003f65270 */
[----:B------:R-:W1:Y:S08]  /*2100*/  LDC.64 R6, c[0x0][0xb10] ;  /* 0x0002c400ff067b82 */ /* 0x000e700000000a00 */
[----:B------:R-:W2:Y:S08]  /*2110*/  LDC R16, c[0x0][0xb20] ;  /* 0x0002c800ff107b82 */ /* 0x000eb00000000800 */
[----:B------:R-:W3:Y:S01]  /*2120*/  LDC R18, c[0x0][0xb0c] ;  /* 0x0002c300ff127b82 */ /* 0x000ee20000000800 */
[----:B----4-:R-:W-:Y:S01]  /*2130*/  IMAD.HI.U32 R17, R0, R5, RZ ;  /* 0x0000000500117227 */ /* 0x010fe200078e00ff */
[----:B------:R-:W-:-:S03]  /*2140*/  ISETP.NE.AND P0, PT, R4, 0x1, PT ;  /* 0x000000010400780c */ /* 0x000fc60003f05270 */
[----:B------:R-:W-:-:S03]  /*2150*/  IMAD.HI.U32 R5, R11, R5, RZ ;  /* 0x000000050b057227 */ /* 0x000fc600078e00ff */
[----:B------:R-:W4:Y:S01]  /*2160*/  LDC.64 R2, c[0x0][0xb28] ;  /* 0x0002ca00ff027b82 */ /* 0x000f220000000a00 */
[----:B-1----:R-:W-:-:S04]  /*2170*/  IMAD.HI.U32 R20, R9, R6, RZ ;  /* 0x0000000609147227 */ /* 0x002fc800078e00ff */
[----:B------:R-:W-:Y:S01]  /*2180*/  IMAD.HI.U32 R22, R13, R6, RZ ;  /* 0x000000060d167227 */ /* 0x000fe200078e00ff */
[----:B------:R-:W-:Y:S02]  /*2190*/  SHF.R.U32.HI R20, RZ, R7, R20 ;  /* 0x00000007ff147219 */ /* 0x000fe40000011614 */
[-C--:B--2---:R-:W-:Y:S02]  /*21a0*/  SHF.R.U32.HI R17, RZ, R16.reuse, R17 ;  /* 0x00000010ff117219 */ /* 0x084fe40000011611 */
[----:B------:R-:W-:Y:S02]  /*21b0*/  SHF.R.U32.HI R16, RZ, R16, R5 ;  /* 0x00000010ff107219 */ /* 0x000fe40000011605 */
[----:B------:R-:W-:Y:S02]  /*21c0*/  SEL R17, R0, R17, !P0 ;  /* 0x0000001100117207 */ /* 0x000fe40004000000 */
[----:B------:R-:W-:Y:S02]  /*21d0*/  SHF.R.U32.HI R22, RZ, R7, R22 ;  /* 0x00000007ff167219 */ /* 0x000fe40000011616 */
[----:B---3--:R-:W-:-:S02]  /*21e0*/  ISETP.NE.AND P1, PT, R18, 0x1, PT ;  /* 0x000000011200780c */ /* 0x008fc40003f25270 */
[----:B------:R-:W-:Y:S02]  /*21f0*/  SEL R5, R11, R16, !P0 ;  /* 0x000000100b057207 */ /* 0x000fe40004000000 */
[----:B------:R-:W-:Y:S02]  /*2200*/  SEL R19, R9, R20, !P1 ;  /* 0x0000001409137207 */ /* 0x000fe40004800000 */
[----:B------:R-:W-:Y:S01]  /*2210*/  SEL R7, R13, R22, !P1 ;  /* 0x000000160d077207 */ /* 0x000fe20004800000 */
[----:B----4-:R-:W-:-:S04]  /*2220*/  IMAD.HI.U32 R20, R17, R2, RZ ;  /* 0x0000000211147227 */ /* 0x010fc800078e00ff */
[----:B------:R-:W-:Y:S01]  /*2230*/  IMAD.HI.U32 R6, R19, R2, RZ ;  /* 0x0000000213067227 */ /* 0x000fe200078e00ff */
[----:B------:R-:W-:-:S04]  /*2240*/  @P3 SHF.R.U32.HI R17, RZ, R3, R20 ;  /* 0x00000003ff113219 */ /* 0x000fc80000011614 */
        /* <DEDUP_REMOVED lines=8> */
[----:B------:R-:W-:-:S04]  /*22d0*/  @!P0 IMAD.HI.U32 R16, R7, R2, RZ ;  /* 0x0000000207108227 */ /* 0x000fc800078e00ff */
[----:B------:R-:W-:Y:S01]  /*22e0*/  IMAD.MOV R2, RZ, RZ, -R6 ;  /* 0x000000ffff027224 */ /* 0x000fe200078e0a06 */
[----:B------:R-:W-:-:S03]  /*22f0*/  @!P0 SHF.R.U32.HI R16, RZ, R3, R16 ;  /* 0x00000003ff108219 */ /* 0x000fc60000011610 */
[----:B------:R-:W-:Y:S01]  /*2300*/  IMAD R2, R26, R2, R5 ;  /* 0x000000021a027224 */ /* 0x000fe200078e0205 */
[----:B------:R-:W-:Y:S02]  /*2310*/  @!P0 SEL R3, R7, R16, !P3 ;  /* 0x0000001007038207 */ /* 0x000fe40005800000 */
[----:B------:R-:W-:-:S03]  /*2320*/  IADD3 R16, PT, PT, -R5, RZ, RZ ;  /* 0x000000ff05107210 */ /* 0x000fc60007ffe1ff */
[--C-:B------:R-:W-:Y:S02]  /*2330*/  @!P0 IMAD.IADD R6, R6, 0x1, -R3.reuse ;  /* 0x0000000106068824 */ /* 0x100fe400078e0a03 */
[----:B------:R-:W-:Y:S01]  /*2340*/  @!P0 IMAD R3, R2, R19, R3 ;  /* 0x0000001302038224 */ /* 0x000fe200078e0203 */
[----:B------:R-:W-:Y:S01]  /*2350*/  IADD3 R2, PT, PT, -R7, RZ, RZ ;  /* 0x000000ff07027210 */ /* 0x000fe20007ffe1ff */
[----:B------:R-:W-:Y:S02]  /*2360*/  @!P0 IMAD R5, R26, R6, R7 ;  /* 0x000000061a058224 */ /* 0x000fe400078e0207 */
[----:B------:R-:W-:Y:S02]  /*2370*/  IMAD R11, R4, R16, R11 ;  /* 0x00000010040b7224 */ /* 0x000fe400078e020b */
[----:B------:R-:W-:Y:S02]  /*2380*/  @!P0 IMAD.MOV.U32 R7, RZ, RZ, R3 ;  /* 0x000000ffff078224 */ /* 0x000fe400078e0003 */
[----:B------:R-:W-:-:S02]  /*2390*/  IMAD R2, R18, R2, R13 ;  /* 0x0000000212027224 */ /* 0x000fc400078e020d */
[----:B------:R-:W-:Y:S02]  /*23a0*/  IMAD R11, R5, R4, R11 ;  /* 0x00000004050b7224 */ /* 0x000fe400078e020b */
[----:B------:R-:W-:Y:S02]  /*23b0*/  IMAD R13, R7, R18, R2 ;  /* 0x00000012070d7224 */ /* 0x000fe400078e0202 */
.L_x_34:
[----:B------:R-:W1:Y:S02]  /*23c0*/  LDCU UR8, c[0x0][0xb30] ;  /* 0x00016600ff0877ac */ /* 0x000e640008000800 */
[----:B-1----:R-:W-:-:S09]  /*23d0*/  UISETP.NE.AND UP0, UPT, UR8, 0x1, UPT ;  /* 0x000000010800788c */ /* 0x002fd2000bf05270 */
[----:B------:R-:W-:Y:S05]  /*23e0*/  BRA.U UP0, `(.L_x_35) ;  /* 0x0000000100407547 */ /* 0x000fea000b800000 */
[----:B------:R-:W1:Y:S08]  /*23f0*/  LDC.64 R4, c[0x0][0xb10] ;  /* 0x0002c400ff047b82 */ /* 0x000e700000000a00 */
[----:B------:R-:W2:Y:S08]  /*2400*/  LDC.64 R2, c[0x0][0xb18] ;  /* 0x0002c600ff027b82 */ /* 0x000eb00000000a00 */
[----:B------:R-:W3:Y:S08]  /*2410*/  LDC R6, c[0x0][0xb20] ;  /* 0x0002c800ff067b82 */ /* 0x000ef00000000800 */
[----:B------:R-:W4:Y:S01]  /*2420*/  LDC R16, c[0x0][0xb0c] ;  /* 0x0002c300ff107b82 */ /* 0x000f220000000800 */
[----:B-1----:R-:W-:-:S05]  /*2430*/  IMAD.HI.U32 R4, R13, R4, RZ ;  /* 0x000000040d047227 */ /* 0x002fca00078e00ff */
[----:B------:R-:W-:Y:S01]  /*2440*/  SHF.R.U32.HI R4, RZ, R5, R4 ;  /* 0x00000005ff047219 */ /* 0x000fe20000011604 */
[----:B--2---:R-:W-:Y:S01]  /*2450*/  IMAD.HI.U32 R3, R11, R3, RZ ;  /* 0x000000030b037227 */ /* 0x004fe200078e00ff */
[----:B------:R-:W-:-:S04]  /*2460*/  ISETP.NE.AND P0, PT, R2, 0x1, PT ;  /* 0x000000010200780c */ /* 0x000fc80003f05270 */
[----:B---3--:R-:W-:-:S04]  /*2470*/  SHF.R.U32.HI R6, RZ, R6, R3 ;  /* 0x00000006ff067219 */ /* 0x008fc80000011603 */
[----:B------:R-:W-:Y:S02]  /*2480*/  SEL R3, R11, R6, !P0 ;  /* 0x000000060b037207 */ /* 0x000fe40004000000 */
[----:B----4-:R-:W-:-:S04]  /*2490*/  ISETP.NE.AND P1, PT, R16, 0x1, PT ;  /* 0x000000011000780c */ /* 0x010fc80003f25270 */
[----:B------:R-:W-:-:S05]  /*24a0*/  SEL R4, R13, R4, !P1 ;  /* 0x000000040d047207 */ /* 0x000fca0004800000 */
[----:B------:R-:W-:Y:S02]  /*24b0*/  IMAD.IADD R5, R3, 0x1, -R4 ;  /* 0x0000000103057824 */ /* 0x000fe400078e0a04 */
[----:B------:R-:W-:Y:S02]  /*24c0*/  IMAD.IADD R3, R4, 0x1, -R3 ;  /* 0x0000000104037824 */ /* 0x000fe400078e0a03 */
[----:B------:R-:W-:Y:S02]  /*24d0*/  IMAD R13, R5, R16, R13 ;  /* 0x00000010050d7224 */ /* 0x000fe400078e020d */
[----:B------:R-:W-:-:S07]  /*24e0*/  IMAD R11, R3, R2, R11 ;  /* 0x00000002030b7224 */ /* 0x000fce00078e020b */
.L_x_35:
[----:B------:R-:W-:Y:S01]  /*24f0*/  VIADD R14, R14, 0x1 ;  /* 0x000000010e0e7836 */ /* 0x000fe20000000000 */
[----:B------:R-:W-:Y:S01]  /*2500*/  PLOP3.LUT P1, PT, PT, PT, PT, 0x80, 0x8 ;  /* 0x000000000008781c */ /* 0x000fe20003f2f070 */
[----:B------:R-:W-:Y:S02]  /*2510*/  IMAD.IADD R21, R13, 0x1, R60 ;  /* 0x000000010d157824 */ /* 0x000fe400078e023c */
[----:B------:R-:W-:Y:S01]  /*2520*/  IMAD.IADD R20, R11, 0x1, R58 ;  /* 0x000000010b147824 */ /* 0x000fe200078e023a */
[----:B------:R-:W-:-:S04]  /*2530*/  ISETP.NE.AND P0, PT, R14, 0x2, PT ;  /* 0x000000020e00780c */ /* 0x000fc80003f05270 */
[----:B------:R-:W-:Y:S02]  /*2540*/  SEL R3, RZ, 0x1, P0 ;  /* 0x00000001ff037807 */ /* 0x000fe40000000000 */
[----:B------:R-:W-:Y:S02]  /*2550*/  SEL R14, R14, RZ, P0 ;  /* 0x000000ff0e0e7207 */ /* 0x000fe40000000000 */
[----:B------:R-:W-:Y:S01]  /*2560*/  LOP3.LUT R12, R12, R3, RZ, 0x3c, !PT ;  /* 0x000000030c0c7212 */ /* 0x000fe200078e3cff */
[----:B------:R-:W-:Y:S06]  /*2570*/  @P2 BRA `(.L_x_36) ;  /* 0xfffffff000682947 */ /* 0x000fec000383ffff */
[----:B------:R-:W-:Y:S01]  /*2580*/  UIADD3 UR4, UPT, UPT, UR4, 0x88, URZ ;  /* 0x0000008804047890 */ /* 0x000fe2000fffe0ff */
[----:B------:R-:W-:-:S03]  /*2590*/  SHF.L.U32 R3, R15, 0x1f, RZ ;  /* 0x0000001f0f037819 */ /* 0x000fc600000006ff */
[----:B------:R-:W-:-:S09]  /*25a0*/  ULEA UR5, UR6, UR4, 0x3 ;  /* 0x0000000406057291 */ /* 0x000fd2000f8e18ff */
[----:B------:R-:W1:Y:S02]  /*25b0*/  SYNCS.PHASECHK.TRANS64.TRYWAIT P0, [UR5], R3 ;  /* 0x00000003ff0075a7 */ /* 0x000e640008001105 */
[----:B-1----:R-:W-:Y:S05]  /*25c0*/  @!P0 BRA `(.L_x_37) ;  /* 0x0000006000bc8947 */ /* 0x002fea0003800000 */
.L_x_150:
[----:B------:R-:W-:-:S04]  /*25d0*/  UIADD3 UR6, UPT, UPT, UR6, 0x1, URZ ;  /* 0x0000000106067890 */ /* 0x000fc8000fffe0ff */
[----:B------:R-:W-:-:S04]  /*25e0*/  UISETP.NE.AND UP0, UPT, UR6, 0x11, UPT ;  /* 0x000000110600788c */ /* 0x000fc8000bf05270 */
[----:B------:R-:W-:Y:S02]  /*25f0*/  USEL UR7, URZ, 0x1, UP0 ;  /* 0x00000001ff077887 */ /* 0x000fe40008000000 */
[----:B------:R-:W-:-:S04]  /*2600*/  USEL UR6, UR6, URZ, UP0 ;  /* 0x000000ff06067287 */ /* 0x000fc80008000000 */
[----:B------:R-:W-:Y:S01]  /*2610*/  ULEA UR5, UR6, UR4, 0x3 ;  /* 0x0000000406057291 */ /* 0x000fe2000f8e18ff */
[----:B------:R-:W-:-:S04]  /*2620*/  LOP3.LUT R2, R15, UR7, RZ, 0x3c, !PT ;  /* 0x000000070f027c12 */ /* 0x000fc8000f8e3cff */
[----:B-1----:R-:W-:-:S04]  /*2630*/  SHF.L.U32 R3, R2, 0x1f, RZ ;  /* 0x0000001f02037819 */ /* 0x002fc800000006ff */
[----:B------:R-:W1:Y:S02]  /*2640*/  SYNCS.PHASECHK.TRANS64.TRYWAIT P0, [UR5], R3 ;  /* 0x00000003ff0075a7 */ /* 0x000e640008001105 */
[----:B-1----:R-:W-:Y:S05]  /*2650*/  @!P0 BRA `(.L_x_38) ;  /* 0x0000006000b08947 */ /* 0x002fea0003800000 */
.L_x_152:
        /* <DEDUP_REMOVED lines=9> */
.L_x_154:
        /* <DEDUP_REMOVED lines=9> */
.L_x_156:
        /* <DEDUP_REMOVED lines=9> */
.L_x_158:
        /* <DEDUP_REMOVED lines=9> */
.L_x_160:
        /* <DEDUP_REMOVED lines=9> */
.L_x_162:
        /* <DEDUP_REMOVED lines=9> */
.L_x_164:
        /* <DEDUP_REMOVED lines=9> */
.L_x_166:
        /* <DEDUP_REMOVED lines=9> */
.L_x_168:
        /* <DEDUP_REMOVED lines=9> */
.L_x_170:
        /* <DEDUP_REMOVED lines=9> */
.L_x_172:
        /* <DEDUP_REMOVED lines=9> */
.L_x_174:
        /* <DEDUP_REMOVED lines=9> */
.L_x_176:
        /* <DEDUP_REMOVED lines=9> */
.L_x_178:
        /* <DEDUP_REMOVED lines=9> */
.L_x_180:
[----:B------:R-:W-:-:S04]  /*2e40*/  UIADD3 UR6, UPT, UPT, UR6, 0x1, URZ ;  /* 0x0000000106067890 */ /* 0x000fc8000fffe0ff */
[----:B------:R-:W-:-:S04]  /*2e50*/  UISETP.NE.AND UP0, UPT, UR6, 0x11, UPT ;  /* 0x000000110600788c */ /* 0x000fc8000bf05270 */
[----:B------:R-:W-:Y:S02]  /*2e60*/  USEL UR5, URZ, 0x1, UP0 ;  /* 0x00000001ff057887 */ /* 0x000fe40008000000 */
[----:B------:R-:W-:-:S04]  /*2e70*/  USEL UR6, UR6, URZ, UP0 ;  /* 0x000000ff06067287 */ /* 0x000fc80008000000 */
[----:B------:R-:W-:Y:S01]  /*2e80*/  ULEA UR6, UR6, UR4, 0x3 ;  /* 0x0000000406067291 */ /* 0x000fe2000f8e18ff */
[----:B-1----:R-:W-:-:S04]  /*2e90*/  LOP3.LUT R3, R2, UR5, RZ, 0x3c, !PT ;  /* 0x0000000502037c12 */ /* 0x002fc8000f8e3cff */
[----:B------:R-:W-:Y:S01]  /*2ea0*/  SHF.L.U32 R3, R3, 0x1f, RZ ;  /* 0x0000001f03037819 */ /* 0x000fe200000006ff */
[----:B----4-:R-:W-:-:S07]  /*2eb0*/  IMAD.U32 R0, RZ, RZ, UR6 ;  /* 0x00000006ff007e24 */ /* 0x010fce000f8e00ff */
.L_x_53:
[----:B-1----:R1:W2:Y:S02]  /*2ec0*/  SYNCS.PHASECHK.TRANS64.TRYWAIT P0, [R0+URZ], R3 ;  /* 0x00000003000075a7 */ /* 0x0022a400080011ff */
[----:B--2---:R-:W-:Y:S05]  /*2ed0*/  @!P0 NANOSLEEP.SYNCS 0x989680 ;  /* 0x009896800000895d */ /* 0x004fea0003900000 */
[----:B------:R-:W2:Y:S02]  /*2ee0*/  @!P0 SYNCS.PHASECHK.TRANS64 P0, [R0+URZ], R3 ;  /* 0x00000003000085a7 */ /* 0x000ea400080010ff */
[----:B--2---:R-:W-:Y:S05]  /*2ef0*/  @P0 EXIT ;  /* 0x000000000000094d */ /* 0x004fea0003800000 */
[----:B------:R-:W-:Y:S05]  /*2f00*/  BRA `(.L_x_53) ;  /* 0xfffffffc00ec7947 */ /* 0x000fea000383ffff */
.L_x_18:
[----:B------:R-:W-:-:S04]  /*2f10*/  UISETP.NE.AND UP1, UPT, UR37, URZ, UPT ;  /* 0x000000ff2500728c */ /* 0x000fc8000bf25270 */
[----:B------:R-:W-:-:S09]  /*2f20*/  UISETP.NE.OR UP1, UPT, UR8, 0x1, UP1 ;  /* 0x000000010800788c */ /* 0x000fd20008f25670 */
[----:B------:R-:W-:Y:S05]  /*2f30*/  BRA.U UP1, `(.L_x_54) ;  /* 0x0000000501487547 */ /* 0x000fea000b800000 */
[----:B------:R-:W-:Y:S01]  /*2f40*/  ISETP.NE.AND P2, PT, R2, RZ, PT ;  /* 0x000000ff0200720c */ /* 0x000fe20003f45270 */
[----:B------:R-:W-:Y:S01]  /*2f50*/  IMAD.MOV.U32 R12, RZ, RZ, 0x1 ;  /* 0x00000001ff0c7424 */ /* 0x000fe200078e00ff */
[----:B------:R-:W-:Y:S02]  /*2f60*/  CS2R R10, SRZ ;  /* 0x00000000000a7805 */ /* 0x000fe4000001ff00 */
[----:B------:R-:W-:Y:S01]  /*2f70*/  CS2R R8, SRZ ;  /* 0x0000000000087805 */ /* 0x000fe2000001ff00 */
[----:B------:R-:W-:Y:S01]  /*2f80*/  UMOV UR4, 0x400 ;  /* 0x0000040000047882 */ /* 0x000fe20000000000 */
[----:B------:R-:W-:Y:S01]  /*2f90*/  UMOV UR6, URZ ;  /* 0x000000ff00067c82 */ /* 0x000fe20008000000 */
[----:B------:R-:W-:-:S12]  /*2fa0*/  ULEA UR37, UR37, UR4, 0x18 ;  /* 0x0000000425257291 */ /* 0x000fd8000f8ec0ff */
.L_x_58:
[----:B------:R-:W-:Y:S02]  /*2fb0*/  LEA R0, R8, UR37, 0x3 ;  /* 0x0000002508007c11 */ /* 0x000fe4000f8e18ff */
[----:B------:R-:W-:-:S03]  /*2fc0*/  SHF.L.U32 R5, R9, 0x1f, RZ ;  /* 0x0000001f09057819 */ /* 0x000fc600000006ff */
[----:B------:R-:W-:Y:S01]  /*2fd0*/  VIADD R4, R0, 0x1d0 ;  /* 0x000001d000047836 */ /* 0x000fe20000000000 */
[----:B------:R-:W1:Y:S02]  /*2fe0*/  SYNCS.PHASECHK.TRANS64.TRYWAIT P0, [R0+URZ+0x1c0], R5 ;  /* 0x0001c005000075a7 */ /* 0x000e6400080011ff */
[----:B-1----:R-:W-:Y:S05]  /*2ff0*/  @!P0 BRA `(.L_x_55) ;  /* 0x0000005c00b08947 */ /* 0x002fea0003800000 */
.L_x_181:
[----:B------:R-:W-:Y:S01]  /*3000*/  ULEA UR5, UR6, UR37, 0x3 ;  /* 0x0000002506057291 */ /* 0x000fe2000f8e18ff */
[----:B------:R-:W-:Y:S02]  /*3010*/  PRMT R4, RZ, 0x654, R4 ;  /* 0x00000654ff047816 */ /* 0x000fe40000000004 */
[----:B-1----:R-:W-:Y:S01]  /*3020*/  SHF.L.U32 R5, R12, 0x1f, RZ ;  /* 0x0000001f0c057819 */ /* 0x002fe200000006ff */
[----:B------:R-:W-:Y:S01]  /*3030*/  UIADD3 UR4, UPT, UPT, UR5, 0x160, URZ ;  /* 0x0000016005047890 */ /* 0x000fe2000fffe0ff */
[----:B------:R1:W-:Y:S05]  /*3040*/  SYNCS.ARRIVE.TRANS64.RED.A1T0 RZ, [R4+URZ], RZ ;  /* 0x000000ff04ff79a7 */ /* 0x0003ea00081004ff */
[----:B------:R-:W-:Y:S01]  /*3050*/  IMAD.U32 R7, RZ, RZ, UR4 ;  /* 0x00000004ff077e24 */ /* 0x000fe2000f8e00ff */
[----:B------:R-:W2:Y:S04]  /*3060*/  SYNCS.PHASECHK.TRANS64.TRYWAIT P0, [UR5+0x170], R5 ;  /* 0x00017005ff0075a7 */ /* 0x000ea80008001105 */
[----:B------:R-:W-:Y:S01]  /*3070*/  PRMT R6, R2, 0x654, R7 ;  /* 0x0000065402067816 */ /* 0x000fe20000000007 */
[----:B-1----:R-:W-:Y:S01]  /*3080*/  @!P2 IMAD.MOV.U32 R4, RZ, RZ, 0x10 ;  /* 0x00000010ff04a424 */ /* 0x002fe200078e00ff */
[----:B--2---:R-:W-:Y:S06]  /*3090*/  @!P0 BRA `(.L_x_56) ;  /* 0x0000005c009c8947 */ /* 0x004fec0003800000 */
.L_x_183:
[----:B------:R-:W-:Y:S01]  /*30a0*/  ULEA UR4, UR6, UR37, 0x4 ;  /* 0x0000002506047291 */ /* 0x000fe2000f8e20ff */
[----:B------:R-:W-:Y:S01]  /*30b0*/  SEL R3, R6, R3, !P2 ;  /* 0x0000000306037207 */ /* 0x000fe20005000000 */
[----:B------:R-:W-:Y:S01]  /*30c0*/  UIADD3 UR5, UPT, UPT, UR5, 0x160, URZ ;  /* 0x0000016005057890 */ /* 0x000fe2000fffe0ff */
[----:B-1----:R-:W-:Y:S01]  /*30d0*/  LEA R0, R11, UR37, 0x3 ;  /* 0x000000250b007c11 */ /* 0x002fe2000f8e18ff */
[----:B------:R-:W-:Y:S01]  /*30e0*/  UIADD3 UR4, UPT, UPT, UR4, 0x1f0, URZ ;  /* 0x000001f004047890 */ /* 0x000fe2000fffe0ff */
[----:B------:R-:W-:Y:S01]  /*30f0*/  SHF.L.U32 R5, R10, 0x1f, RZ ;  /* 0x0000001f0a057819 */ /* 0x000fe200000006ff */
[----:B------:R1:W-:Y:S01]  /*3100*/  @!P2 SYNCS.ARRIVE.TRANS64.RED RZ, [R3+URZ], R4 ;  /* 0x0000000403ffa9a7 */ /* 0x0003e200080004ff */
[----:B------:R-:W-:Y:S01]  /*3110*/  UIADD3 UR6, UPT, UPT, UR6, 0x1, URZ ;  /* 0x0000000106067890 */ /* 0x000fe2000fffe0ff */
[----:B------:R-:W-:-:S03]  /*3120*/  VIADD R8, R8, 0x1 ;  /* 0x0000000108087836 */ /* 0x000fc60000000000 */
[----:B------:R-:W-:Y:S02]  /*3130*/  UISETP.NE.AND UP0, UPT, UR6, 0x2, UPT ;  /* 0x000000020600788c */ /* 0x000fe4000bf05270 */
[----:B------:R-:W-:Y:S06]  /*3140*/  UGETNEXTWORKID.BROADCAST [UR4], [UR5] ;  /* 0x00000000040073ca */ /* 0x000fec0008000100 */
[----:B------:R-:W-:Y:S01]  /*3150*/  USEL UR4, URZ, 0x1, UP0 ;  /* 0x00000001ff047887 */ /* 0x000fe20008000000 */
[----:B------:R-:W-:Y:S01]  /*3160*/  ISETP.NE.AND P0, PT, R8, 0x2, PT ;  /* 0x000000020800780c */ /* 0x000fe20003f05270 */
[----:B------:R-:W-:Y:S01]  /*3170*/  USEL UR6, UR6, URZ, UP0 ;  /* 0x000000ff06067287 */ /* 0x000fe20008000000 */
[----:B------:R-:W2:Y:S03]  /*3180*/  SYNCS.PHASECHK.TRANS64.TRYWAIT P1, [R0+URZ+0x160], R5 ;  /* 0x00016005000075a7 */ /* 0x000ea600080211ff */
[----:B------:R-:W-:Y:S01]  /*3190*/  LOP3.LUT R12, R12, UR4, RZ, 0x3c, !PT ;  /* 0x000000040c0c7c12 */ /* 0x000fe2000f8e3cff */
[----:B-12---:R-:W-:Y:S07]  /*31a0*/  @!P1 BRA `(.L_x_57) ;  /* 0x0000005c00709947 */ /* 0x006fee0003800000 */
.L_x_184:
[C---:B------:R-:W-:Y:S01]  /*31b0*/  LEA R4, R11.reuse, UR37, 0x4 ;  /* 0x000000250b047c11 */ /* 0x040fe2000f8e20ff */
[----:B-1----:R-:W-:Y:S01]  /*31c0*/  VIADD R0, R0, 0x170 ;  /* 0x0000017000007836 */ /* 0x002fe20000000000 */
[----:B------:R-:W-:Y:S01]  /*31d0*/  SEL R8, R8, RZ, P0 ;  /* 0x000000ff08087207 */ /* 0x000fe20000000000 */
[----:B------:R-:W-:-:S03]  /*31e0*/  VIADD R11, R11, 0x1 ;  /* 0x000000010b0b7836 */ /* 0x000fc60000000000 */
[----:B------:R-:W1:Y:S01]  /*31f0*/  LDS.128 R4, [R4+0x1f0] ;  /* 0x0001f00004047984 */ /* 0x000e620000000c00 */
[----:B------:R-:W-:Y:S02]  /*3200*/  PRMT R0, RZ, 0x654, R0 ;  /* 0x00000654ff007816 */ /* 0x000fe40000000000 */
[C---:B------:R-:W-:Y:S01]  /*3210*/  ISETP.NE.AND P1, PT, R11.reuse, 0x2, PT ;  /* 0x000000020b00780c */ /* 0x040fe20003f25270 */
[----:B------:R-:W-:Y:S01]  /*3220*/  @!PT LDS RZ, [RZ] ;  /* 0x00000000fffff984 */ /* 0x000fe20000000800 */
[----:B------:R-:W-:Y:S01]  /*3230*/  @!PT LDS RZ, [RZ] ;  /* 0x00000000fffff984 */ /* 0x000fe20000000800 */
[----:B------:R-:W-:Y:S01]  /*3240*/  @!PT LDS RZ, [RZ] ;  /* 0x00000000fffff984 */ /* 0x000fe20000000800 */
[----:B------:R-:W-:Y:S01]  /*3250*/  @!PT LDS RZ, [RZ] ;  /* 0x00000000fffff984 */ /* 0x000fe20000000800 */
[----:B------:R2:W-:Y:S06]  /*3260*/  MEMBAR.ALL.CTA ;  /* 0x0000000000007992 */ /* 0x0005ec0000008000 */
[----:B--2---:R-:W2:Y:S01]  /*3270*/  FENCE.VIEW.ASYNC.S ;  /* 0x00000000000073c6 */ /* 0x004ea20000000000 */
[----:B------:R-:W-:Y:S01]  /*3280*/  SEL R11, R11, RZ, P1 ;  /* 0x000000ff0b0b7207 */ /* 0x000fe20000800000 */
[----:B--2---:R2:W-:Y:S01]  /*3290*/  SYNCS.ARRIVE.TRANS64.RED.A1T0 RZ, [R0+URZ], RZ ;  /* 0x000000ff00ff79a7 */ /* 0x0045e200081004ff */
[----:B-1----:R-:W-:-:S02]  /*32a0*/  LOP3.LUT P3, RZ, R6, 0x1, RZ, 0xc0, !PT ;  /* 0x0000000106ff7812 */ /* 0x002fc4000786c0ff */
[----:B------:R-:W-:-:S04]  /*32b0*/  SEL R5, RZ, 0x1, P1 ;  /* 0x00000001ff057807 */ /* 0x000fc80000800000 */
[----:B------:R-:W-:Y:S02]  /*32c0*/  LOP3.LUT R10, R10, R5, RZ, 0x3c, !PT ;  /* 0x000000050a0a7212 */ /* 0x000fe400078e3cff */
[----:B--2---:R-:W-:-:S04]  /*32d0*/  SEL R0, RZ, 0x1, P0 ;  /* 0x00000001ff007807 */ /* 0x004fc80000000000 */
[----:B------:R-:W-:Y:S01]  /*32e0*/  LOP3.LUT R9, R9, R0, RZ, 0x3c, !PT ;  /* 0x0000000009097212 */ /* 0x000fe200078e3cff */
[----:B------:R-:W-:Y:S06]  /*32f0*/  @P3 BRA `(.L_x_58) ;  /* 0xfffffffc002c3947 */ /* 0x000fec000383ffff */
[----:B------:R-:W-:Y:S01]  /*3300*/  ULEA UR5, UR6, UR37, 0x3 ;  /* 0x0000002506057291 */ /* 0x000fe2000f8e18ff */
[----:B------:R-:W-:-:S08]  /*3310*/  SHF.L.U32 R3, R12, 0x1f, RZ ;  /* 0x0000001f0c037819 */ /* 0x000fd000000006ff */
[----:B------:R-:W1:Y:S02]  /*3320*/  SYNCS.PHASECHK.TRANS64 P0, [UR5+0x170], R3 ;  /* 0x00017003ff0075a7 */ /* 0x000e640008001005 */
[----:B-1----:R-:W-:Y:S05]  /*3330*/  @P0 BRA `(.L_x_59) ;  /* 0x0000000000080947 */ /* 0x002fea0003800000 */
[----:B------:R-:W1:Y:S02]  /*3340*/  SYNCS.PHASECHK.TRANS64.TRYWAIT P0, [UR5+0x170], R3 ;  /* 0x00017003ff0075a7 */ /* 0x000e640008001105 */
[----:B-1----:R-:W-:Y:S05]  /*3350*/  @!P0 BRA `(.L_x_60) ;  /* 0x0000005c00188947 */ /* 0x002fea0003800000 */
.L_x_59:
[----:B------:R-:W-:-:S04]  /*3360*/  UIADD3 UR4, UPT, UPT, UR6, 0x1, URZ ;  /* 0x0000000106047890 */ /* 0x000fc8000fffe0ff */
[----:B------:R-:W-:-:S04]  /*3370*/  UISETP.NE.AND UP0, UPT, UR4, 0x2, UPT ;  /* 0x000000020400788c */ /* 0x000fc8000bf05270 */
[----:B------:R-:W-:Y:S02]  /*3380*/  USEL UR7, URZ, 0x1, UP0 ;  /* 0x00000001ff077887 */ /* 0x000fe40008000000 */
[----:B------:R-:W-:-:S04]  /*3390*/  USEL UR4, UR4, URZ, UP0 ;  /* 0x000000ff04047287 */ /* 0x000fc80008000000 */
[----:B------:R-:W-:Y:S01]  /*33a0*/  ULEA UR4, UR4, UR37, 0x3 ;  /* 0x0000002504047291 */ /* 0x000fe2000f8e18ff */
[----:B-1----:R-:W-:-:S04]  /*33b0*/  LOP3.LUT R3, R12, UR7, RZ, 0x3c, !PT ;  /* 0x000000070c037c12 */ /* 0x002fc8000f8e3cff */
[----:B------:R-:W-:-:S04]  /*33c0*/  SHF.L.U32 R0, R3, 0x1f, RZ ;  /* 0x0000001f03007819 */ /* 0x000fc800000006ff */
[----:B------:R-:W1:Y:S02]  /*33d0*/  SYNCS.PHASECHK.TRANS64 P0, [UR4+0x170], R0 ;  /* 0x00017000ff0075a7 */ /* 0x000e640008001004 */
[----:B-1----:R-:W-:Y:S05]  /*33e0*/  @P0 EXIT ;  /* 0x000000000000094d */ /* 0x002fea0003800000 */
[----:B------:R-:W-:Y:S02]  /*33f0*/  SHF.L.U32 R3, R3, 0x1f, RZ ;  /* 0x0000001f03037819 */ /* 0x000fe400000006ff */
[----:B------:R-:W-:-:S07]  /*3400*/  MOV R0, UR4 ;  /* 0x0000000400007c02 */ /* 0x000fce0008000f00 */
.L_x_61:
[----:B-1----:R1:W2:Y:S02]  /*3410*/  SYNCS.PHASECHK.TRANS64.TRYWAIT P0, [R0+URZ+0x170], R3 ;  /* 0x00017003000075a7 */ /* 0x0022a400080011ff */
[----:B--2---:R-:W-:Y:S05]  /*3420*/  @!P0 NANOSLEEP.SYNCS 0x989680 ;  /* 0x009896800000895d */ /* 0x004fea0003900000 */
[----:B------:R-:W2:Y:S02]  /*3430*/  @!P0 SYNCS.PHASECHK.TRANS64 P0, [R0+URZ+0x170], R3 ;  /* 0x00017003000085a7 */ /* 0x000ea400080010ff */
[----:B--2---:R-:W-:Y:S05]  /*3440*/  @P0 EXIT ;  /* 0x000000000000094d */ /* 0x004fea0003800000 */
[----:B------:R-:W-:Y:S05]  /*3450*/  BRA `(.L_x_61) ;  /* 0xfffffffc00ec7947 */ /* 0x000fea000383ffff */
.L_x_54:
[----:B------:R-:W-:-:S09]  /*3460*/  UISETP.NE.AND UP1, UPT, UR8, URZ, UPT ;  /* 0x000000ff0800728c */ /* 0x000fd2000bf25270 */
[----:B------:R-:W-:Y:S05]  /*3470*/  BRA.U UP1, `(.L_x_62) ;  /* 0x0000000d01947547 */ /* 0x000fea000b800000 */
[----:B------:R-:W-:Y:S01]  /*3480*/  UMOV UR4, 0x40 ;  /* 0x0000004000047882 */ /* 0x000fe20000000000 */
[----:B------:R-:W-:Y:S01]  /*3490*/  NOP ;  /* 0x0000000000007918 */ /* 0x000fe20000000000 */
[----:B------:R-:W-:Y:S01]  /*34a0*/  ULEA UR4, UR37, UR4, 0x18 ;  /* 0x0000000425047291 */ /* 0x000fe2000f8ec0ff */
[----:B------:R-:W-:Y:S02]  /*34b0*/  UMOV UR5, 0x400 ;  /* 0x0000040000057882 */ /* 0x000fe40000000000 */
[----:B------:R-:W-:-:S06]  /*34c0*/  ULEA UR37, UR37, UR5, 0x18 ;  /* 0x0000000525257291 */ /* 0x000fcc000f8ec0ff */
[----:B------:R-:W1:Y:S02]  /*34d0*/  LDS.U8 R0, [UR4+0x1c] ;  /* 0x00001c04ff007984 */ /* 0x000e640008000000 */
[----:B-1----:R-:W-:-:S13]  /*34e0*/  ISETP.NE.AND P0, PT, R0, RZ, PT ;  /* 0x000000ff0000720c */ /* 0x002fda0003f05270 */
[----:B------:R-:W-:Y:S05]  /*34f0*/  @P0 BRA `(.L_x_63) ;  /* 0x0000000000580947 */ /* 0x000fea0003800000 */
[----:B------:R-:W-:-:S13]  /*3500*/  ELECT P0, URZ, PT ;  /* 0x0000000000ff782f */ /* 0x000fda0003800000 */
[----:B------:R-:W-:Y:S05]  /*3510*/  @!P0 BRA `(.L_x_64) ;  /* 0x0000000000608947 */ /* 0x000fea0003800000 */
[----:B------:R-:W-:Y:S01]  /*3520*/  UMOV UR5, 0x10 ;  /* 0x0000001000057882 */ /* 0x000fe20000000000 */
[----:B------:R-:W-:Y:S01]  /*3530*/  HFMA2 R0, -RZ, RZ, 0, 5.9604644775390625e-08 ;  /* 0x00000001ff007431 */ /* 0x000fe200000001ff */
[----:B------:R-:W-:-:S03]  /*3540*/  MOV R2, 0xffff ;  /* 0x0000ffff00027802 */ /* 0x000fc60000000f00 */
[----:B------:R-:W-:Y:S04]  /*3550*/  DEPBAR.LE SB1, 0x36 ;  /* 0x00009d800000791a */ /* 0x000fe80000000000 */
[----:B------:R-:W1:Y:S02]  /*3560*/  UTCATOMSWS.FIND_AND_SET.ALIGN UP0, UR5, UR5 ;  /* 0x00000005000575e3 */ /* 0x000e640008000800 */
[----:B-1----:R-:W-:Y:S01]  /*3570*/  MOV R3, UR5 ;  /* 0x0000000500037c02 */ /* 0x002fe20008000f00 */
[----:B------:R-:W-:Y:S06]  /*3580*/  BRA.U UP0, `(.L_x_65) ;  /* 0x0000000100187547 */ /* 0x000fec000b800000 */
.L_x_66:
[----:B------:R-:W-:Y:S05]  /*3590*/  NANOSLEEP 0x64 ;  /* 0x000000640000795d */ /* 0x000fea0003800000 */
[----:B------:R-:W-:-:S05]  /*35a0*/  UMOV UR5, 0x10 ;  /* 0x0000001000057882 */ /* 0x000fca0000000000 */
[----:B------:R-:W-:Y:S04]  /*35b0*/  DEPBAR.LE SB1, 0x36 ;  /* 0x00009d800000791a */ /* 0x000fe80000000000 */
[----:B------:R-:W1:Y:S02]  /*35c0*/  UTCATOMSWS.FIND_AND_SET.ALIGN UP0, UR5, UR5 ;  /* 0x00000005000575e3 */ /* 0x000e640008000800 */
[----:B-1----:R-:W-:Y:S01]  /*35d0*/  MOV R3, UR5 ;  /* 0x0000000500037c02 */ /* 0x002fe20008000f00 */
[----:B------:R-:W-:Y:S05]  /*35e0*/  BRA.U !UP0, `(.L_x_66) ;  /* 0xfffffffd08e87547 */ /* 0x000fea000b83ffff */
.L_x_65:
[-C--:B------:R-:W-:Y:S02]  /*35f0*/  SHF.L.U32 R2, R2, R3.reuse, RZ ;  /* 0x0000000302027219 */ /* 0x080fe400000006ff */
[----:B------:R-:W-:Y:S01]  /*3600*/  SHF.L.U32 R0, R0, R3, RZ ;  /* 0x0000000300007219 */ /* 0x000fe200000006ff */
[----:B------:R-:W-:Y:S02]  /*3610*/  IMAD.SHL.U32 R3, R3, 0x20, RZ ;  /* 0x0000002003037824 */ /* 0x000fe400078e00ff */
[----:B------:R1:W-:Y:S04]  /*3620*/  ATOMS.OR RZ, [UR4+0x14], R2 ;  /* 0x00001402ffff798c */ /* 0x0003e8000b000004 */
[----:B------:R1:W-:Y:S04]  /*3630*/  ATOMS.OR RZ, [UR4+0x18], R0 ;  /* 0x00001800ffff798c */ /* 0x0003e8000b000004 */
[----:B------:R1:W-:Y:S01]  /*3640*/  STS [UR37+0x210], R3 ;  /* 0x00021003ff007988 */ /* 0x0003e20008000825 */
[----:B------:R-:W-:Y:S05]  /*3650*/  BRA `(.L_x_64) ;  /* 0x0000000000107947 */ /* 0x000fea0003800000 */
.L_x_63:
[----:B------:R-:W-:Y:S02]  /*3660*/  MOV R0, 0xffffffff ;  /* 0xffffffff00007802 */ /* 0x000fe40000000f00 */
[----:B------:R-:W-:-:S03]  /*3670*/  MOV R2, 0x36a0 ;  /* 0x000036a000027802 */ /* 0x000fc60000000f00 */
[----:B------:R1:W-:Y:S04]  /*3680*/  STS [UR37+0x210], R0 ;  /* 0x00021000ff007988 */ /* 0x0003e80008000825 */
[----:B-1-3-5:R-:W-:Y:S05]  /*3690*/  CALL.REL.NOINC `($__internal_1_$__cuda_sm10x_tcgen05_guardrail_trap_phase_invalid_during_alloc) ;  /* 0x0000006000607944 */ /* 0x02afea0003c00000 */
.L_x_64:
[----:B------:R-:W-:Y:S05]  /*36a0*/  WARPSYNC.ALL ;  /* 0x0000000000007948 */ /* 0x000fea0003800000 */
[----:B------:R-:W2:Y:S01]  /*36b0*/  S2UR UR6, SR_CgaCtaId ;  /* 0x00000000000679c3 */ /* 0x000ea20000008800 */
[----:B------:R-:W-:Y:S01]  /*36c0*/  UMOV UR4, 0x400 ;  /* 0x0000040000047882 */ /* 0x000fe20000000000 */
[----:B------:R-:W-:-:S06]  /*36d0*/  NOP ;  /* 0x0000000000007918 */ /* 0x000fcc0000000000 */
[----:B------:R-:W-:Y:S06]  /*36e0*/  BAR.ARV 0x6, 0xa0 ;  /* 0x0182800000007b1d */ /* 0x000fec0000002000 */
[----:B------:R-:W4:Y:S01]  /*36f0*/  LDCU UR7, c[0x0][0x38c] ;  /* 0x00007180ff0777ac */ /* 0x000f220008000800 */
[----:B------:R-:W-:Y:S01]  /*3700*/  IMAD.MOV.U32 R11, RZ, RZ, 0x1 ;  /* 0x00000001ff0b7424 */ /* 0x000fe200078e00ff */
[----:B------:R-:W-:Y:S01]  /*3710*/  CS2R R8, SRZ ;  /* 0x0000000000087805 */ /* 0x000fe2000001ff00 */
[----:B------:R-:W-:Y:S01]  /*3720*/  IMAD.MOV.U32 R10, RZ, RZ, RZ ;  /* 0x000000ffff0a7224 */ /* 0x000fe200078e00ff */
[----:B------:R-:W-:Y:S01]  /*3730*/  UMOV UR18, URZ ;  /* 0x000000ff00127c82 */ /* 0x000fe20008000000 */
[----:B------:R-:W-:Y:S01]  /*3740*/  UMOV UR17, URZ ;  /* 0x000000ff00117c82 */ /* 0x000fe20008000000 */
[----:B------:R-:W-:Y:S01]  /*3750*/  UMOV UR22, 0x0 ;  /* 0x0000000000167882 */ /* 0x000fe20000000000 */
[----:B------:R-:W-:Y:S01]  /*3760*/  UMOV UR23, 0x4210010 ;  /* 0x0421001000177882 */ /* 0x000fe20000000000 */
[----:B------:R-:W-:Y:S01]  /*3770*/  UMOV UR20, 0x0 ;  /* 0x0000000000147882 */ /* 0x000fe20000000000 */
[----:B------:R-:W-:Y:S01]  /*3780*/  UMOV UR21, 0x4210010 ;  /* 0x0421001000157882 */ /* 0x000fe20000000000 */
[----:B--2---:R-:W-:Y:S01]  /*3790*/  ULEA UR6, UR6, UR4, 0x18 ;  /* 0x0000000406067291 */ /* 0x004fe2000f8ec0ff */
[----:B------:R-:W2:Y:S03]  /*37a0*/  LDCU UR4, c[0x0][0x38c] ;  /* 0x00007180ff0477ac */ /* 0x000ea60008000800 */
[----:B------:R-:W-:-:S02]  /*37b0*/  UIADD3 UR11, UPT, UPT, UR6, 0x4600, URZ ;  /* 0x00004600060b7890 */ /* 0x000fc4000fffe0ff */
[----:B----4-:R-:W-:-:S03]  /*37c0*/  UIADD3 UR7, UPT, UPT, UR7, 0x1f, URZ ;  /* 0x0000001f07077890 */ /* 0x010fc6000fffe0ff */
[----:B-1----:R-:W1:Y:S01]  /*37d0*/  LDS R0, [UR6+0x210] ;  /* 0x00021006ff007984 */ /* 0x002e620008000800 */
[----:B------:R-:W-:Y:S02]  /*37e0*/  UIADD3 UR12, UPT, UPT, UR6, 0x15600, URZ ;  /* 0x00015600060c7890 */ /* 0x000fe4000fffe0ff */
[----:B------:R-:W-:Y:S02]  /*37f0*/  USHF.R.S32.HI UR5, URZ, 0x1f, UR7 ;  /* 0x0000001fff057899 */ /* 0x000fe40008011407 */
[----:B------:R-:W-:Y:S02]  /*3800*/  USHF.R.U32.HI UR11, URZ, 0x4, UR11 ;  /* 0x00000004ff0b7899 */ /* 0x000fe4000801160b */
[----:B------:R-:W-:Y:S02]  /*3810*/  ULEA.HI UR5, UR5, UR7, URZ, 0x5 ;  /* 0x0000000705057291 */ /* 0x000fe4000f8f28ff */
[----:B------:R-:W-:Y:S02]  /*3820*/  USHF.R.U32.HI UR12, URZ, 0x4, UR12 ;  /* 0x00000004ff0c7899 */ /* 0x000fe4000801160c */
[----:B------:R-:W-:-:S02]  /*3830*/  USHF.R.S32.HI UR5, URZ, 0x5, UR5 ;  /* 0x00000005ff057899 */ /* 0x000fc40008011405 */
[----:B------:R-:W-:Y:S02]  /*3840*/  ULOP3.LUT UR11, UR11, 0x3fff, URZ, 0xc0, !UPT ;  /* 0x00003fff0b0b7892 */ /* 0x000fe4000f8ec0ff */
[----:B------:R-:W-:Y:S02]  /*3850*/  UISETP.LT.AND UP0, UPT, UR5, 0x1, UPT ;  /* 0x000000010500788c */ /* 0x000fe4000bf01270 */
[----:B------:R-:W-:Y:S02]  /*3860*/  ULOP3.LUT UR12, UR12, 0x3fff, URZ, 0xc0, !UPT ;  /* 0x00003fff0c0c7892 */ /* 0x000fe4000f8ec0ff */
[----:B------:R-:W-:Y:S02]  /*3870*/  USEL UR10, UR5, 0x1, !UP0 ;  /* 0x00000001050a7887 */ /* 0x000fe4000c000000 */
[----:B------:R-:W-:Y:S02]  /*3880*/  ULOP3.LUT UR11, UR11, 0x10000, URZ, 0xfc, !UPT ;  /* 0x000100000b0b7892 */ /* 0x000fe4000f8efcff */
[----:B------:R-:W-:-:S02]  /*3890*/  ULOP3.LUT UR12, UR12, 0x1000000, URZ, 0xfc, !UPT ;  /* 0x010000000c0c7892 */ /* 0x000fc4000f8efcff */
[----:B------:R-:W-:Y:S02]  /*38a0*/  UIADD3 UR10, UPT, UPT, -UR10, URZ, URZ ;  /* 0x000000ff0a0a7290 */ /* 0x000fe4000fffe1ff */
[----:B--2---:R-:W-:Y:S01]  /*38b0*/  UISETP.GE.AND UP3, UPT, UR4, 0x1, UPT ;  /* 0x000000010400788c */ /* 0x004fe2000bf66270 */
[----:B-1----:R-:W-:-:S15]  /*38c0*/  R2UR UR19, R0 ;  /* 0x00000000001372ca */ /* 0x002fde00000e0000 */
.L_x_73:
[----:B------:R-:W-:Y:S02]  /*38d0*/  LEA R0, R10, UR6, 0x3 ;  /* 0x000000060a007c11 */ /* 0x000fe4000f8e18ff */
[----:B------:R-:W-:Y:S02]  /*38e0*/  SHF.L.U32 R5, R9, 0x1f, RZ ;  /* 0x0000001f09057819 */ /* 0x000fe400000006ff */
[----:B------:R-:W-:Y:S01]  /*38f0*/  PLOP3.LUT P0, PT, PT, PT, UP3, 0x80, 0x8 ;  /* 0x000000000008781c */ /* 0x000fe20003f0f038 */
[----:B------:R-:W-:Y:S01]  /*3900*/  VIADD R3, R0, 0x170 ;  /* 0x0000017000037836 */ /* 0x000fe20000000000 */
[----:B-1----:R-:W1:Y:S02]  /*3910*/  SYNCS.PHASECHK.TRANS64.TRYWAIT P1, [R0+URZ+0x160], R5 ;  /* 0x00016005000075a7 */ /* 0x002e6400080211ff */
[----:B-1--4-:R-:W-:Y:S09]  /*3920*/  @!P1 BRA `(.L_x_67) ;  /* 0x0000005400bc9947 */ /* 0x012ff20003800000 */
.L_x_186:
[----:B------:R-:W-:Y:S01]  /*3930*/  LEA R4, R10, UR6, 0x4 ;  /* 0x000000060a047c11 */ /* 0x000fe2000f8e20ff */
[----:B------:R-:W-:Y:S01]  /*3940*/  @UP3 ULEA UR4, UR17, UR6, 0x3 ;  /* 0x0000000611043291 */ /* 0x000fe2000f8e18ff */
[----:B------:R-:W-:Y:S01]  /*3950*/  PLOP3.LUT P2, PT, PT, PT, PT, 0x80, 0x8 ;  /* 0x000000000008781c */ /* 0x000fe20003f4f070 */
[----:B------:R-:W-:Y:S01]  /*3960*/  ULEA UR8, UR18, UR6, 0x3 ;  /* 0x0000000612087291 */ /* 0x000fe2000f8e18ff */
[----:B------:R-:W-:Y:S02]  /*3970*/  PRMT R3, RZ, 0x654, R3 ;  /* 0x00000654ff037816 */ /* 0x000fe40000000003 */
[----:B-1----:R-:W1:Y:S01]  /*3980*/  LDS.128 R4, [R4+0x1f0] ;  /* 0x0001f00004047984 */ /* 0x002e620000000c00 */
[----:B------:R-:W-:Y:S02]  /*3990*/  @P0 SHF.L.U32 R2, R8, 0x1f, RZ ;  /* 0x0000001f08020819 */ /* 0x000fe400000006ff */
[----:B------:R-:W-:Y:S01]  /*39a0*/  SHF.L.U32 R0, R11, 0x1f, RZ ;  /* 0x0000001f0b007819 */ /* 0x000fe200000006ff */
[----:B------:R-:W-:Y:S01]  /*39b0*/  @!PT LDS RZ, [RZ] ;  /* 0x00000000fffff984 */ /* 0x000fe20000000800 */
[----:B------:R-:W-:Y:S01]  /*39c0*/  @!PT LDS RZ, [RZ] ;  /* 0x00000000fffff984 */ /* 0x000fe20000000800 */
[----:B------:R-:W-:Y:S01]  /*39d0*/  @!PT LDS RZ, [RZ] ;  /* 0x00000000fffff984 */ /* 0x000fe20000000800 */
[----:B------:R-:W-:Y:S01]  /*39e0*/  @!PT LDS RZ, [RZ] ;  /* 0x00000000fffff984 */ /* 0x000fe20000000800 */
[----:B------:R2:W-:Y:S06]  /*39f0*/  MEMBAR.ALL.CTA ;  /* 0x0000000000007992 */ /* 0x0005ec0000008000 */
[----:B--2---:R-:W2:Y:S02]  /*3a00*/  FENCE.VIEW.ASYNC.S ;  /* 0x00000000000073c6 */ /* 0x004ea40000000000 */
[----:B--2---:R2:W-:Y:S01]  /*3a10*/  SYNCS.ARRIVE.TRANS64.RED.A1T0 RZ, [R3+URZ], RZ ;  /* 0x000000ff03ff79a7 */ /* 0x0045e200081004ff */
[----:B------:R2:W4:Y:S01]  /*3a20*/  @P0 SYNCS.PHASECHK.TRANS64.TRYWAIT P2, [UR4], R2 ;  /* 0x00000002ff0005a7 */ /* 0x0005220008041104 */
[----:B------:R-:W-:Y:S01]  /*3a30*/  ULEA.HI UR4, UR18, UR18, URZ, 0x1 ;  /* 0x0000001212047291 */ /* 0x000fe2000f8f08ff */
[----:B-1----:R-:W-:-:S03]  /*3a40*/  LOP3.LUT P1, RZ, R6, 0x1, RZ, 0xc0, !PT ;  /* 0x0000000106ff7812 */ /* 0x002fc6000782c0ff */
[----:B------:R-:W-:Y:S02]  /*3a50*/  USHF.L.U32 UR9, UR4, 0x6, URZ ;  /* 0x0000000604097899 */ /* 0x000fe400080006ff */
[----:B------:R-:W-:Y:S02]  /*3a60*/  ULOP3.LUT UR4, UR4, 0xffe, URZ, 0xc0, !UPT ;  /* 0x00000ffe04047892 */ /* 0x000fe4000f8ec0ff */
[----:B------:R-:W-:Y:S02]  /*3a70*/  ULOP3.LUT UR9, UR9, 0xffffff80, URZ, 0xc0, !UPT ;  /* 0xffffff8009097892 */ /* 0x000fe4000f8ec0ff */
[----:B------:R-:W-:Y:S02]  /*3a80*/  UIADD3 UR4, UPT, UPT, -UR4, UR18, URZ ;  /* 0x0000001204047290 */ /* 0x000fe4000fffe1ff */
[----:B------:R-:W-:Y:S01]  /*3a90*/  UIADD3 UR9, UPT, UPT, UR19, UR9, URZ ;  /* 0x0000000913097290 */ /* 0x000fe2000fffe0ff */
[----:B------:R-:W1:Y:S03]  /*3aa0*/  SYNCS.PHASECHK.TRANS64.TRYWAIT P0, [UR8+0x1a0], R0 ;  /* 0x0001a000ff0075a7 */ /* 0x000e660008001108 */
[----:B------:R-:W-:Y:S01]  /*3ab0*/  ULEA UR9, UR4, UR9, 0x14 ;  /* 0x0000000904097291 */ /* 0x000fe2000f8ea0ff */
[----:B-12-4-:R-:W-:Y:S11]  /*3ac0*/  @!P0 BRA `(.L_x_68) ;  /* 0x0000005400688947 */ /* 0x016ff60003800000 */
.L_x_188:
[----:B------:R-:W-:Y:S01]  /*3ad0*/  IADD3 R10, PT, PT, R10, 0x1, RZ ;  /* 0x000000010a0a7810 */ /* 0x000fe20007ffe0ff */
[----:B------:R-:W-:Y:S06]  /*3ae0*/  BRA.U !UP3, `(.L_x_69) ;  /* 0x000000010b987547 */ /* 0x000fec000b800000 */
[----:B------:R-:W-:Y:S01]  /*3af0*/  UPLOP3.LUT UP4, UPT, UPT, UPT, UPT, 0x40, 0x4 ;  /* 0x000000000004789c */ /* 0x000fe20003f8e870 */
[----:B------:R-:W-:Y:S01]  /*3b00*/  UMOV UR16, UR10 ;  /* 0x0000000a00107c82 */ /* 0x000fe20008000000 */
[----:B------:R-:W-:Y:S01]  /*3b10*/  UMOV UR15, UR5 ;  /* 0x00000005000f7c82 */ /* 0x000fe20008000000 */
[----:B------:R-:W-:-:S08]  /*3b20*/  UMOV UR14, UR17 ;  /* 0x00000011000e7c82 */ /* 0x000fd00008000000 */
.L_x_72:
[----:B------:R-:W-:Y:S02]  /*3b30*/  UIADD3 UR16, UPT, UPT, UR16, 0x1, URZ ;  /* 0x0000000110107890 */ /* 0x000fe4000fffe0ff */
[----:B--2---:R-:W-:Y:S02]  /*3b40*/  ULEA UR7, UR14, UR6, 0x3 ;  /* 0x000000060e077291 */ /* 0x004fe4000f8e18ff */
[----:B------:R-:W-:Y:S01]  /*3b50*/  UISETP.NE.AND UP0, UPT, UR16, URZ, UPT ;  /* 0x000000ff1000728c */ /* 0x000fe2000bf05270 */
[----:B----4-:R-:W-:Y:S10]  /*3b60*/  @P2 BRA `(.L_x_70) ;  /* 0x00000000000c2947 */ /* 0x010ff40003800000 */
[----:B-1----:R-:W-:Y:S04]  /*3b70*/  SHF.L.U32 R3, R8, 0x1f, RZ ;  /* 0x0000001f08037819 */ /* 0x002fe800000006ff */
[----:B------:R-:W1:Y:S02]  /*3b80*/  SYNCS.PHASECHK.TRANS64.TRYWAIT P0, [UR7], R3 ;  /* 0x00000003ff0075a7 */ /* 0x000e640008001107 */
[----:B-1----:R-:W-:Y:S05]  /*3b90*/  @!P0 BRA `(.L_x_71) ;  /* 0x00000054004c8947 */ /* 0x002fea0003800000 */
.L_x_70:
[----:B------:R-:W-:Y:S01]  /*3ba0*/  UISETP.NE.AND UP1, UPT, UR15, 0x1, UPT ;  /* 0x000000010f00788c */ /* 0x000fe2000bf25270 */
[----:B------:R-:W-:Y:S01]  /*3bb0*/  PLOP3.LUT P2, PT, PT, PT, PT, 0x80, 0x8 ;  /* 0x000000000008781c */ /* 0x000fe20003f4f070 */
[----:B------:R-:W-:Y:S02]  /*3bc0*/  UIADD3 UR17, UPT, UPT, UR14, 0x1, URZ ;  /* 0x000000010e117890 */ /* 0x000fe4000fffe0ff */
[----:B------:R-:W-:Y:S02]  /*3bd0*/  ULEA UR24, UR14, UR12, 0x9 ;  /* 0x0000000c0e187291 */ /* 0x000fe4000f8e48ff */
[----:B------:R-:W-:Y:S01]  /*3be0*/  UISETP.NE.AND UP2, UPT, UR17, 0x11, UPT ;  /* 0x000000111100788c */ /* 0x000fe2000bf45270 */
[----:B------:R-:W-:Y:S01]  /*3bf0*/  PLOP3.LUT P0, PT, PT, PT, UP1, 0x80, 0x8 ;  /* 0x000000000008781c */ /* 0x000fe20003f0f018 */
[----:B------:R-:W-:Y:S02]  /*3c00*/  ULEA UR26, UR14, UR11, 0x8 ;  /* 0x0000000b0e1a7291 */ /* 0x000fe4000f8e40ff */
[----:B------:R-:W-:Y:S02]  /*3c10*/  USEL UR13, URZ, 0x1, UP2 ;  /* 0x00000001ff0d7887 */ /* 0x000fe40009000000 */
[----:B------:R-:W-:Y:S02]  /*3c20*/  USEL UR17, UR17, URZ, UP2 ;  /* 0x000000ff11117287 */ /* 0x000fe40009000000 */
[----:B------:R-:W-:Y:S02]  /*3c30*/  UIADD3 UR30, UPT, UPT, UR24, 0x80, URZ ;  /* 0x00000080181e7890 */ /* 0x000fe4000fffe0ff */
[----:B------:R-:W-:Y:S01]  /*3c40*/  @UP1 ULEA UR4, UR17, UR6, 0x3 ;  /* 0x0000000611041291 */ /* 0x000fe2000f8e18ff */
[----:B------:R-:W-:Y:S01]  /*3c50*/  LOP3.LUT R8, R8, UR13, RZ, 0x3c, !PT ;  /* 0x0000000d08087c12 */ /* 0x000fe2000f8e3cff */
[----:B------:R-:W-:Y:S02]  /*3c60*/  UIADD3 UR28, UPT, UPT, UR26, 0x2, URZ ;  /* 0x000000021a1c7890 */ /* 0x000fe4000fffe0ff */
[----:B------:R-:W-:Y:S01]  /*3c70*/  UIADD3 UR7, UPT, UPT, UR7, 0x88, URZ ;  /* 0x0000008807077890 */ /* 0x000fe2000fffe0ff */
[----:B-1----:R-:W-:Y:S01]  /*3c80*/  @P0 SHF.L.U32 R0, R8, 0x1f, RZ ;  /* 0x0000001f08000819 */ /* 0x002fe200000006ff */
[----:B------:R-:W-:Y:S01]  /*3c90*/  UMOV UR25, 0x40004040 ;  /* 0x4000404000197882 */ /* 0x000fe20000000000 */
[----:B------:R-:W-:Y:S01]  /*3ca0*/  UMOV UR27, 0x80004020 ;  /* 0x80004020001b7882 */ /* 0x000fe20000000000 */
[----:B------:R-:W-:Y:S01]  /*3cb0*/  UMOV UR31, 0x40004040 ;  /* 0x40004040001f7882 */ /* 0x000fe20000000000 */
[----:B------:R2:W4:Y:S01]  /*3cc0*/  @P0 SYNCS.PHASECHK.TRANS64.TRYWAIT P2, [UR4], R0 ;  /* 0x00000000ff0005a7 */ /* 0x0005220008041104 */
[----:B------:R-:W-:Y:S01]  /*3cd0*/  UIADD3 UR15, UPT, UPT, UR15, -0x1, URZ ;  /* 0xffffffff0f0f7890 */ /* 0x000fe2000fffe0ff */
[----:B------:R2:W-:Y:S01]  /*3ce0*/  UTCHMMA gdesc[UR26], gdesc[UR24], tmem[UR9], tmem[UR22], idesc[UR23], UP4 ;  /* 0x00ff16181a0075ea */ /* 0x0005e2000a000009 */
[----:B------:R-:W-:Y:S01]  /*3cf0*/  UPLOP3.LUT UP4, UPT, UPT, UPT, UPT, 0x80, 0x8 ;  /* 0x000000000008789c */ /* 0x000fe20003f8f070 */
[----:B------:R-:W-:Y:S01]  /*3d00*/  UMOV UR29, 0x80004020 ;  /* 0x80004020001d7882 */ /* 0x000fe20000000000 */
[----:B------:R-:W-:Y:S01]  /*3d10*/  UMOV UR14, UR17 ;  /* 0x00000011000e7c82 */ /* 0x000fe20008000000 */
[----:B------:R2:W-:Y:S01]  /*3d20*/  UTCHMMA gdesc[UR28], gdesc[UR30], tmem[UR9], tmem[UR20], idesc[UR21], UPT ;  /* 0x00ff141e1c0075ea */ /* 0x0005e2000b800009 */
[----:B------:R2:W-:Y:S01]  /*3d30*/  UTCBAR [UR7], URZ ;  /* 0x000000ff070073e9 */ /* 0x0005e200080000ff */
[----:B------:R-:W-:Y:S06]  /*3d40*/  BRA.U UP0, `(.L_x_72) ;  /* 0xfffffffd00787547 */ /* 0x000fec000b83ffff */
.L_x_69:
[----:B------:R-:W-:Y:S01]  /*3d50*/  UIADD3 UR18, UPT, UPT, UR18, 0x1, URZ ;  /* 0x0000000112127890 */ /* 0x000fe2000fffe0ff */
[C---:B------:R-:W-:Y:S01]  /*3d60*/  ISETP.NE.AND P0, PT, R10.reuse, 0x2, PT ;  /* 0x000000020a00780c */ /* 0x040fe20003f05270 */
[----:B------:R-:W-:Y:S02]  /*3d70*/  UIADD3 UR8, UPT, UPT, UR8, 0x180, URZ ;  /* 0x0000018008087890 */ /* 0x000fe4000fffe0ff */
[----:B------:R-:W-:Y:S01]  /*3d80*/  UISETP.NE.AND UP0, UPT, UR18, 0x4, UPT ;  /* 0x000000041200788c */ /* 0x000fe2000bf05270 */
[----:B-12---:R-:W-:Y:S02]  /*3d90*/  SEL R0, RZ, 0x1, P0 ;  /* 0x00000001ff007807 */ /* 0x006fe40000000000 */
[----:B------:R-:W-:Y:S01]  /*3da0*/  SEL R10, R10, RZ, P0 ;  /* 0x000000ff0a0a7207 */ /* 0x000fe20000000000 */
[----:B------:R-:W-:Y:S01]  /*3db0*/  USEL UR4, URZ, 0x1, UP0 ;  /* 0x00000001ff047887 */ /* 0x000fe20008000000 */
[----:B------:R-:W-:Y:S01]  /*3dc0*/  LOP3.LUT R9, R9, R0, RZ, 0x3c, !PT ;  /* 0x0000000009097212 */ /* 0x000fe200078e3cff */
[----:B------:R-:W-:Y:S01]  /*3dd0*/  USEL UR18, UR18, URZ, UP0 ;  /* 0x000000ff12127287 */ /* 0x000fe20008000000 */
[----:B------:R1:W-:Y:S03]  /*3de0*/  UTCBAR [UR8], URZ ;  /* 0x000000ff080073e9 */ /* 0x0003e600080000ff */
[----:B------:R-:W-:Y:S01]  /*3df0*/  LOP3.LUT R11, R11, UR4, RZ, 0x3c, !PT ;  /* 0x000000040b0b7c12 */ /* 0x000fe2000f8e3cff */
[----:B------:R-:W-:Y:S07]  /*3e00*/  @P1 BRA `(.L_x_73) ;  /* 0xfffffff800b01947 */ /* 0x000fee000383ffff */
[----:B------:R-:W2:Y:S01]  /*3e10*/  S2UR UR4, SR_CgaCtaId ;  /* 0x00000000000479c3 */ /* 0x000ea20000008800 */
[----:B------:R-:W-:Y:S01]  /*3e20*/  ELECT P0, URZ, PT ;  /* 0x0000000000ff782f */ /* 0x000fe20003800000 */
[----:B------:R-:W-:Y:S01]  /*3e30*/  IMAD.MOV.U32 R0, RZ, RZ, 0x1 ;  /* 0x00000001ff007424 */ /* 0x000fe200078e00ff */
[----:B------:R-:W-:Y:S01]  /*3e40*/  UIADD3 UR6, UPT, UPT, UR6, 0x1a0, URZ ;  /* 0x000001a006067890 */ /* 0x000fe2000fffe0ff */
[----:B------:R-:W-:Y:S01]  /*3e50*/  SHF.L.U32 R3, R11, 0x1f, RZ ;  /* 0x0000001f0b037819 */ /* 0x000fe200000006ff */
[----:B------:R-:W-:-:S03]  /*3e60*/  UMOV UR5, 0x40 ;  /* 0x0000004000057882 */ /* 0x000fc60000000000 */
[----:B------:R-:W-:Y:S01]  /*3e70*/  UVIRTCOUNT.DEALLOC.SMPOOL 0x80 ;  /* 0x000000800000784c */ /* 0x000fe20000000000 */
[----:B--2---:R-:W-:Y:S02]  /*3e80*/  ULEA UR4, UR4, UR5, 0x18 ;  /* 0x0000000504047291 */ /* 0x004fe4000f8ec0ff */
[----:B------:R-:W-:-:S07]  /*3e90*/  ULEA UR5, UR18, UR6, 0x3 ;  /* 0x0000000612057291 */ /* 0x000fce000f8e18ff */
[----:B------:R2:W-:Y:S02]  /*3ea0*/  @P0 STS.U8 [UR4+0x1c], R0 ;  /* 0x00001c00ff000988 */ /* 0x0005e40008000004 */
[----:B------:R-:W3:Y:S02]  /*3eb0*/  SYNCS.PHASECHK.TRANS64.TRYWAIT P0, [UR5], R3 ;  /* 0x00000003ff0075a7 */ /* 0x000ee40008001105 */
[----:B--23--:R-:W-:Y:S05]  /*3ec0*/  @!P0 BRA `(.L_x_74) ;  /* 0x0000005000988947 */ /* 0x00cfea0003800000 */
.L_x_191:
[----:B------:R-:W-:-:S04]  /*3ed0*/  UIADD3 UR7, UPT, UPT, UR18, 0x1, URZ ;  /* 0x0000000112077890 */ /* 0x000fc8000fffe0ff */
[----:B------:R-:W-:-:S04]  /*3ee0*/  UISETP.NE.AND UP0, UPT, UR7, 0x4, UPT ;  /* 0x000000040700788c */ /* 0x000fc8000bf05270 */
[----:B-1----:R-:W-:Y:S02]  /*3ef0*/  USEL UR8, URZ, 0x1, UP0 ;  /* 0x00000001ff087887 */ /* 0x002fe40008000000 */
[----:B------:R-:W-:-:S04]  /*3f00*/  USEL UR7, UR7, URZ, UP0 ;  /* 0x000000ff07077287 */ /* 0x000fc80008000000 */
[----:B------:R-:W-:Y:S01]  /*3f10*/  ULEA UR5, UR7, UR6, 0x3 ;  /* 0x0000000607057291 */ /* 0x000fe2000f8e18ff */
[----:B------:R-:W-:-:S04]  /*3f20*/  LOP3.LUT R2, R11, UR8, RZ, 0x3c, !PT ;  /* 0x000000080b027c12 */ /* 0x000fc8000f8e3cff */
[----:B--2---:R-:W-:-:S04]  /*3f30*/  SHF.L.U32 R3, R2, 0x1f, RZ ;  /* 0x0000001f02037819 */ /* 0x004fc800000006ff */
[----:B------:R-:W1:Y:S02]  /*3f40*/  SYNCS.PHASECHK.TRANS64.TRYWAIT P0, [UR5], R3 ;  /* 0x00000003ff0075a7 */ /* 0x000e640008001105 */
[----:B-1----:R-:W-:Y:S05]  /*3f50*/  @!P0 BRA `(.L_x_75) ;  /* 0x00000050008c8947 */ /* 0x002fea0003800000 */
.L_x_193:
        /* <DEDUP_REMOVED lines=9> */
.L_x_195:
[----:B------:R-:W-:-:S04]  /*3ff0*/  UIADD3 UR7, UPT, UPT, UR7, 0x1, URZ ;  /* 0x0000000107077890 */ /* 0x000fc8000fffe0ff */
[----:B------:R-:W-:-:S04]  /*4000*/  UISETP.NE.AND UP0, UPT, UR7, 0x4, UPT ;  /* 0x000000040700788c */ /* 0x000fc8000bf05270 */
[----:B------:R-:W-:Y:S02]  /*4010*/  USEL UR5, URZ, 0x1, UP0 ;  /* 0x00000001ff057887 */ /* 0x000fe40008000000 */
[----:B------:R-:W-:-:S04]  /*4020*/  USEL UR7, UR7, URZ, UP0 ;  /* 0x000000ff07077287 */ /* 0x000fc80008000000 */
[----:B------:R-:W-:Y:S01]  /*4030*/  ULEA UR7, UR7, UR6, 0x3 ;  /* 0x0000000607077291 */ /* 0x000fe2000f8e18ff */
[----:B-1----:R-:W-:-:S04]  /*4040*/  LOP3.LUT R3, R2, UR5, RZ, 0x3c, !PT ;  /* 0x0000000502037c12 */ /* 0x002fc8000f8e3cff */
[----:B------:R-:W-:-:S04]  /*4050*/  SHF.L.U32 R3, R3, 0x1f, RZ ;  /* 0x0000001f03037819 */ /* 0x000fc800000006ff */
[----:B------:R-:W1:Y:S02]  /*4060*/  SYNCS.PHASECHK.TRANS64.TRYWAIT P0, [UR7], R3 ;  /* 0x00000003ff0075a7 */ /* 0x000e640008001107 */
[----:B-1----:R-:W-:Y:S05]  /*4070*/  @!P0 BRA `(.L_x_77) ;  /* 0x0000005000748947 */ /* 0x002fea0003800000 */
.L_x_197:
[----:B------:R-:W-:Y:S01]  /*4080*/  NOP ;  /* 0x0000000000007918 */ /* 0x000fe20000000000 */
[----:B-1----:R-:W1:Y:S01]  /*4090*/  LDS R0, [UR4+0x14] ;  /* 0x00001404ff007984 */ /* 0x002e620008000800 */
[----:B------:R-:W-:Y:S01]  /*40a0*/  ULOP3.LUT UR6, UR19, 0xffff, URZ, 0xc0, !UPT ;  /* 0x0000ffff13067892 */ /* 0x000fe2000f8ec0ff */
[----:B------:R-:W-:Y:S01]  /*40b0*/  UMOV UR8, 0xffff ;  /* 0x0000ffff00087882 */ /* 0x000fe20000000000 */
[----:B------:R-:W-:Y:S02]  /*40c0*/  UMOV UR5, 0x1 ;  /* 0x0000000100057882 */ /* 0x000fe40000000000 */
[----:B------:R-:W-:-:S04]  /*40d0*/  USHF.R.U32.HI UR6, URZ, 0x5, UR6 ;  /* 0x00000005ff067899 */ /* 0x000fc80008011606 */
[----:B------:R-:W-:Y:S02]  /*40e0*/  USHF.L.U32 UR8, UR8, UR6, URZ ;  /* 0x0000000608087299 */ /* 0x000fe400080006ff */
[----:B------:R-:W-:-:S04]  /*40f0*/  USHF.L.U32 UR5, UR5, UR6, URZ ;  /* 0x0000000605057299 */ /* 0x000fc800080006ff */
[----:B-1----:R-:W-:-:S04]  /*4100*/  LOP3.LUT R0, R0, UR8, RZ, 0xc0, !PT ;  /* 0x0000000800007c12 */ /* 0x002fc8000f8ec0ff */
[----:B------:R-:W-:-:S13]  /*4110*/  ISETP.NE.AND P0, PT, R0, UR8, PT ;  /* 0x0000000800007c0c */ /* 0x000fda000bf05270 */
[----:B------:R-:W-:Y:S05]  /*4120*/  @P0 BRA `(.L_x_78) ;  /* 0x0000000000580947 */ /* 0x000fea0003800000 */
[----:B------:R-:W1:Y:S02]  /*4130*/  LDS R0, [UR4+0x18] ;  /* 0x00001804ff007984 */ /* 0x000e640008000800 */
[----:B-1----:R-:W-:-:S04]  /*4140*/  LOP3.LUT R0, R0, UR5, RZ, 0xc0, !PT ;  /* 0x0000000500007c12 */ /* 0x002fc8000f8ec0ff */
[----:B------:R-:W-:-:S13]  /*4150*/  ISETP.NE.AND P0, PT, R0, UR5, PT ;  /* 0x0000000500007c0c */ /* 0x000fda000bf05270 */
[----:B------:R-:W-:Y:S05]  /*4160*/  @P0 BRA `(.L_x_79) ;  /* 0x00000000003c0947 */ /* 0x000fea0003800000 */
[----:B------:R-:W1:Y:S01]  /*4170*/  S2R R2, SR_LANEID ;  /* 0x0000000000027919 */ /* 0x000e620000000000 */
[----:B------:R-:W-:Y:S01]  /*4180*/  ULOP3.LUT UR8, URZ, UR8, URZ, 0x33, !UPT ;  /* 0x00000008ff087292 */ /* 0x000fe2000f8e33ff */
[----:B------:R-:W-:Y:S01]  /*4190*/  LOP3.LUT R4, RZ, UR5, RZ, 0x33, !PT ;  /* 0x00000005ff047c12 */ /* 0x000fe2000f8e33ff */
[----:B------:R-:W-:Y:S02]  /*41a0*/  VOTEU.ANY UR7, UPT, PT ;  /* 0x0000000000077886 */ /* 0x000fe400038e0100 */
[----:B------:R-:W-:Y:S01]  /*41b0*/  UFLO.U32 UR7, UR7 ;  /* 0x00000007000772bd */ /* 0x000fe200080e0000 */
[----:B------:R-:W2:Y:S01]  /*41c0*/  REDUX UR5, R4 ;  /* 0x00000000040573c4 */ /* 0x000ea20000000000 */
[----:B------:R-:W-:-:S06]  /*41d0*/  IMAD.U32 R0, RZ, RZ, UR8 ;  /* 0x00000008ff007e24 */ /* 0x000fcc000f8e00ff */
[----:B------:R3:W-:Y:S01]  /*41e0*/  UTCATOMSWS.AND URZ, UR8 ;  /* 0x0000000800ff79e3 */ /* 0x0007e20008000000 */
[----:B------:R-:W4:Y:S01]  /*41f0*/  REDUX UR6, R0 ;  /* 0x00000000000673c4 */ /* 0x000f220000000000 */
[----:B-1----:R-:W-:Y:S01]  /*4200*/  ISETP.EQ.U32.AND P0, PT, R2, UR7, PT ;  /* 0x0000000702007c0c */ /* 0x002fe2000bf02070 */
[----:B--2---:R-:W-:Y:S01]  /*4210*/  IMAD.U32 R2, RZ, RZ, UR5 ;  /* 0x00000005ff027e24 */ /* 0x004fe2000f8e00ff */
[----:B----4-:R-:W-:-:S11]  /*4220*/  MOV R3, UR6 ;  /* 0x0000000600037c02 */ /* 0x010fd60008000f00 */
[----:B------:R3:W-:Y:S04]  /*4230*/  @P0 ATOMS.AND RZ, [UR4+0x14], R3 ;  /* 0x00001403ffff098c */ /* 0x0007e8000a800004 */
[----:B------:R3:W-:Y:S01]  /*4240*/  @P0 ATOMS.AND RZ, [UR4+0x18], R2 ;  /* 0x00001802ffff098c */ /* 0x0007e2000a800004 */
[----:B------:R-:W-:Y:S05]  /*4250*/  BRA `(.L_x_80) ;  /* 0x0000000000147947 */ /* 0x000fea0003800000 */
.L_x_79:
[----:B------:R-:W-:Y:S02]  /*4260*/  MOV R2, 0x4280 ;  /* 0x0000428000027802 */ /* 0x000fe40000000f00 */
[----:B----45:R-:W-:Y:S05]  /*4270*/  CALL.REL.NOINC `($__internal_0_$__cuda_sm10x_tcgen05_guardrail_trap_col_being_dealloced_not_returned_by_alloc) ;  /* 0x00000054005c7944 */ /* 0x030fea0003c00000 */
[----:B------:R-:W-:Y:S05]  /*4280*/  BRA `(.L_x_80) ;  /* 0x0000000000087947 */ /* 0x000fea0003800000 */
.L_x_78:
[----:B------:R-:W-:Y:S02]  /*4290*/  MOV R2, 0x42b0 ;  /* 0x000042b000027802 */ /* 0x000fe40000000f00 */
[----:B----45:R-:W-:Y:S05]  /*42a0*/  CALL.REL.NOINC `($__internal_2_$__cuda_sm10x_tcgen05_guardrail_trap_unallocated_columns_being_dealloced) ;  /* 0x0000005400687944 */ /* 0x030fea0003c00000 */
.L_x_80:
[----:B------:R-:W-:Y:S01]  /*42b0*/  NOP ;  /* 0x0000000000007918 */ /* 0x000fe20000000000 */
[----:B---3--:R-:W-:Y:S05]  /*42c0*/  EXIT ;  /* 0x000000000000794d */ /* 0x008fea0003800000 */
.L_x_62:
[----:B------:R-:W-:-:S09]  /*42d0*/  UISETP.NE.OR UP2, UPT, UR8, 0x3, !UP2 ;  /* 0x000000030800788c */ /* 0x000fd2000d745670 */
[----:B------:R-:W-:Y:S05]  /*42e0*/  BRA.U UP2, `(.L_x_81) ;  /* 0x0000001102147547 */ /* 0x000fea000b800000 */
[----:B------:R-:W1:Y:S01]  /*42f0*/  LDC R0, c[0x0][0xb30] ;  /* 0x0002cc00ff007b82 */ /* 0x000e620000000800 */
[----:B------:R-:W2:Y:S01]  /*4300*/  LDCU.64 UR8, c[0x0][0x888] ;  /* 0x00011100ff0877ac */ /* 0x000ea20008000a00 */
[----:B------:R-:W-:Y:S02]  /*4310*/  HFMA2 R25, -RZ, RZ, 0, 0 ;  /* 0x00000000ff197431 */ /* 0x000fe400000001ff */
[----:B------:R-:W-:Y:S01]  /*4320*/  IMAD.MOV.U32 R32, RZ, RZ, 0x1 ;  /* 0x00000001ff207424 */ /* 0x000fe200078e00ff */
[----:B------:R-:W-:Y:S01]  /*4330*/  MOV R23, 0x1000 ;  /* 0x0000100000177802 */ /* 0x000fe20000000f00 */
[----:B------:R-:W4:Y:S01]  /*4340*/  LDCU.64 UR4, c[0x0][0x890] ;  /* 0x00011200ff0477ac */ /* 0x000f220008000a00 */
[----:B------:R-:W-:Y:S01]  /*4350*/  IMAD.MOV.U32 R27, RZ, RZ, RZ ;  /* 0x000000ffff1b7224 */ /* 0x000fe200078e00ff */
[----:B------:R-:W3:Y:S01]  /*4360*/  LDC R19, c[0x0][0x370] ;  /* 0x0000dc00ff137b82 */ /* 0x000ee20000000800 */
[----:B------:R-:W-:Y:S01]  /*4370*/  UMOV UR7, 0x400 ;  /* 0x0000040000077882 */ /* 0x000fe20000000000 */
[----:B------:R-:W-:-:S02]  /*4380*/  UPLOP3.LUT UP1, UPT, UPT, UPT, UPT, 0x40, 0x4 ;  /* 0x000000000004789c */ /* 0x000fc40003f2e870 */
[----:B------:R-:W-:-:S04]  /*4390*/  ULEA UR7, UR37, UR7, 0x18 ;  /* 0x0000000725077291 */ /* 0x000fc8000f8ec0ff */
[----:B------:R-:W3:Y:S01]  /*43a0*/  LDC R2, c[0x0][0xb0c] ;  /* 0x0002c300ff027b82 */ /* 0x000ee20000000800 */
[----:B------:R-:W-:Y:S02]  /*43b0*/  UIADD3 UR13, UPT, UPT, UR7, 0x128, URZ ;  /* 0x00000128070d7890 */ /* 0x000fe4000fffe0ff */
[----:B--2---:R-:W-:Y:S02]  /*43c0*/  UISETP.NE.U32.AND UP2, UPT, UR8, URZ, UPT ;  /* 0x000000ff0800728c */ /* 0x004fe4000bf45070 */
[----:B------:R-:W-:Y:S02]  /*43d0*/  UIADD3 UR33, UPT, UPT, UR7, 0x110, URZ ;  /* 0x0000011007217890 */ /* 0x000fe4000fffe0ff */
[----:B----4-:R-:W-:Y:S01]  /*43e0*/  UISETP.NE.U32.AND UP3, UPT, UR4, URZ, UPT ;  /* 0x000000ff0400728c */ /* 0x010fe2000bf65070 */
[----:B------:R-:W2:Y:S01]  /*43f0*/  LDC R18, c[0x0][0xb20] ;  /* 0x0002c800ff127b82 */ /* 0x000ea20000000800 */
[----:B-1----:R-:W-:Y:S01]  /*4400*/  ISETP.NE.AND P1, PT, R0, 0x1, PT ;  /* 0x000000010000780c */ /* 0x002fe20003f25270 */
[----:B------:R-:W-:-:S02]  /*4410*/  UISETP.NE.AND.EX UP2, UPT, UR9, URZ, UPT, UP2 ;  /* 0x000000ff0900728c */ /* 0x000fc4000bf45320 */
[----:B------:R-:W-:Y:S02]  /*4420*/  UIADD3 UR25, UPT, UPT, UR7, 0x118, URZ ;  /* 0x0000011807197890 */ /* 0x000fe4000fffe0ff */
[----:B------:R-:W-:Y:S02]  /*4430*/  UIADD3 UR17, UPT, UPT, UR7, 0x120, URZ ;  /* 0x0000012007117890 */ /* 0x000fe4000fffe0ff */
[----:B------:R-:W1:Y:S01]  /*4440*/  LDC.64 R36, c[0x0][0x348] ;  /* 0x0000d200ff247b82 */ /* 0x000e620000000a00 */
[----:B------:R-:W-:Y:S02]  /*4450*/  UPRMT UR13, UR37, 0x654, UR13 ;  /* 0x00000654250d7896 */ /* 0x000fe4000800000d */
[----:B------:R-:W-:-:S05]  /*4460*/  UISETP.NE.AND.EX UP3, UPT, UR5, URZ, UPT, UP3 ;  /* 0x000000ff0500728c */ /* 0x000fca000bf65330 */
[----:B------:R-:W4:Y:S08]  /*4470*/  LDC.64 R16, c[0x0][0xb10] ;  /* 0x0002c400ff107b82 */ /* 0x000f300000000a00 */
[----:B------:R-:W1:Y:S08]  /*4480*/  LDC.64 R6, c[0x0][0xb18] ;  /* 0x0002c600ff067b82 */ /* 0x000e700000000a00 */
[----:B------:R-:W1:Y:S08]  /*4490*/  LDC.64 R4, c[0x0][0xb28] ;  /* 0x0002ca00ff047b82 */ /* 0x000e700000000a00 */
[----:B--23--:R-:W1:Y:S02]  /*44a0*/  LDC R22, c[0x0][0x374] ;  /* 0x0000dd00ff167b82 */ /* 0x00ce640000000800 */
.L_x_92:
[----:B------:R-:W-:Y:S02]  /*44b0*/  LEA R0, R27, UR7, 0x3 ;  /* 0x000000071b007c11 */ /* 0x000fe4000f8e18ff */
[----:B------:R-:W-:Y:S02]  /*44c0*/  SHF.L.U32 R3, R25, 0x1f, RZ ;  /* 0x0000001f19037819 */ /* 0x000fe400000006ff */
[----:B------:R-:W-:Y:S02]  /*44d0*/  LEA R28, R27, UR7, 0x4 ;  /* 0x000000071b1c7c11 */ /* 0x000fe4000f8e20ff */
[----:B--2---:R-:W2:Y:S02]  /*44e0*/  SYNCS.PHASECHK.TRANS64.TRYWAIT P0, [R0+URZ+0x160], R3 ;  /* 0x00016003000075a7 */ /* 0x004ea400080011ff */
[----:B--2---:R-:W-:Y:S05]  /*44f0*/  @!P0 BRA `(.L_x_82) ;  /* 0x0000004c006c8947 */ /* 0x004fea0003800000 */
.L_x_198:
[----:B------:R-:W-:Y:S01]  /*4500*/  ISETP.GE.AND P0, PT, R26, 0x1, PT ;  /* 0x000000011a00780c */ /* 0x000fe20003f06270 */
[----:B------:R-:W3:Y:S01]  /*4510*/  LDS.128 R28, [R28+0x1f0] ;  /* 0x0001f0001c1c7984 */ /* 0x000ee20000000c00 */
[----:B--2---:R-:W-:Y:S01]  /*4520*/  VIADD R0, R0, 0x170 ;  /* 0x0000017000007836 */ /* 0x004fe20000000000 */
[----:B------:R-:W-:Y:S01]  /*4530*/  @!PT LDS RZ, [RZ] ;  /* 0x00000000fffff984 */ /* 0x000fe20000000800 */
[----:B------:R-:W-:Y:S01]  /*4540*/  @!PT LDS RZ, [RZ] ;  /* 0x00000000fffff984 */ /* 0x000fe20000000800 */
[----:B------:R-:W-:Y:S01]  /*4550*/  @!PT LDS RZ, [RZ] ;  /* 0x00000000fffff984 */ /* 0x000fe20000000800 */
[----:B------:R-:W-:Y:S01]  /*4560*/  @!PT LDS RZ, [RZ] ;  /* 0x00000000fffff984 */ /* 0x000fe20000000800 */
[----:B------:R2:W-:Y:S06]  /*4570*/  MEMBAR.ALL.CTA ;  /* 0x0000000000007992 */ /* 0x0005ec0000008000 */
[----:B--2---:R-:W2:Y:S01]  /*4580*/  FENCE.VIEW.ASYNC.S ;  /* 0x00000000000073c6 */ /* 0x004ea20000000000 */
[----:B------:R-:W-:Y:S04]  /*4590*/  PRMT R0, RZ, 0x654, R0 ;  /* 0x00000654ff007816 */ /* 0x000fe80000000000 */
[----:B--2---:R2:W-:Y:S01]  /*45a0*/  SYNCS.ARRIVE.TRANS64.RED.A1T0 RZ, [R0+URZ], RZ ;  /* 0x000000ff00ff79a7 */ /* 0x0045e200081004ff */
[----:B---3--:R-:W-:Y:S11]  /*45b0*/  LOP3.LUT P3, RZ, R30, 0x1, RZ, 0xc0, !PT ;  /* 0x000000011eff7812 */ /* 0x008ff6000786c0ff */
[----:B------:R-:W-:Y:S02]  /*45c0*/  @!UPT UIADD3 URZ, UPT, UPT, URZ, URZ, URZ ;  /* 0x000000fffffff290 */ /* 0x000fe4000fffe0ff */
[----:B------:R-:W-:Y:S02]  /*45d0*/  @P3 MOV R13, R28 ;  /* 0x0000001c000d3202 */ /* 0x000fe40000000f00 */
[----:B------:R-:W-:Y:S01]  /*45e0*/  @P3 LOP3.LUT R8, R29, 0xffff, RZ, 0xc0, !PT ;  /* 0x0000ffff1d083812 */ /* 0x000fe200078ec0ff */
[----:B--2---:R-:W-:Y:S06]  /*45f0*/  @!P0 BRA `(.L_x_83) ;  /* 0x0000000000a48947 */ /* 0x004fec0003800000 */
[----:B-1---5:R-:W-:Y:S01]  /*4600*/  IMAD.HI.U32 R33, R22, R7, RZ ;  /* 0x0000000716217227 */ /* 0x022fe200078e00ff */
[----:B------:R-:W-:Y:S02]  /*4610*/  ISETP.NE.AND P0, PT, R6, 0x1, PT ;  /* 0x000000010600780c */ /* 0x000fe40003f05270 */
[----:B------:R-:W-:Y:S01]  /*4620*/  ISETP.NE.AND P2, PT, R26, 0x1, PT ;  /* 0x000000011a00780c */ /* 0x000fe20003f45270 */
[----:B----4-:R-:W-:Y:S01]  /*4630*/  IMAD.HI.U32 R34, R19, R16, RZ ;  /* 0x0000001013227227 */ /* 0x010fe200078e00ff */
[----:B------:R-:W-:Y:S02]  /*4640*/  SHF.R.U32.HI R33, RZ, R18, R33 ;  /* 0x00000012ff217219 */ /* 0x000fe40000011621 */
[----:B------:R-:W-:Y:S01]  /*4650*/  ISETP.NE.AND P4, PT, R2, 0x1, PT ;  /* 0x000000010200780c */ /* 0x000fe20003f85270 */
[----:B------:R-:W-:Y:S01]  /*4660*/  IMAD.HI.U32 R38, R13, R16, RZ ;  /* 0x000000100d267227 */ /* 0x000fe200078e00ff */
[----:B------:R-:W-:Y:S02]  /*4670*/  SHF.R.U32.HI R34, RZ, R17, R34 ;  /* 0x00000011ff227219 */ /* 0x000fe40000011622 */
[----:B------:R-:W-:Y:S01]  /*4680*/  SEL R3, R22, R33, !P0 ;  /* 0x0000002116037207 */ /* 0x000fe20004000000 */
[C---:B------:R-:W-:Y:S01]  /*4690*/  IMAD.HI.U32 R33, R8.reuse, R7, RZ ;  /* 0x0000000708217227 */ /* 0x040fe200078e00ff */
[----:B------:R-:W-:Y:S02]  /*46a0*/  SEL R11, R19, R34, !P4 ;  /* 0x00000022130b7207 */ /* 0x000fe40006000000 */
[----:B------:R-:W-:Y:S01]  /*46b0*/  SHF.R.U32.HI R38, RZ, R17, R38 ;  /* 0x00000011ff267219 */ /* 0x000fe20000011626 */
[----:B------:R-:W-:Y:S01]  /*46c0*/  IMAD.HI.U32 R40, R3, R4, RZ ;  /* 0x0000000403287227 */ /* 0x000fe200078e00ff */
[----:B------:R-:W-:Y:S03]  /*46d0*/  SHF.R.U32.HI R33, RZ, R18, R33 ;  /* 0x00000012ff217219 */ /* 0x000fe60000011621 */
[----:B------:R-:W-:Y:S01]  /*46e0*/  IMAD.HI.U32 R34, R11, R4, RZ ;  /* 0x000000040b227227 */ /* 0x000fe200078e00ff */
[----:B------:R-:W-:Y:S02]  /*46f0*/  @P2 SHF.R.U32.HI R3, RZ, R5, R40 ;  /* 0x00000005ff032219 */ /* 0x000fe40000011628 */
[----:B------:R-:W-:Y:S02]  /*4700*/  SEL R9, R8, R33, !P0 ;  /* 0x0000002108097207 */ /* 0x000fe40004000000 */
[----:B------:R-:W-:Y:S01]  /*4710*/  @P2 SHF.R.U32.HI R11, RZ, R5, R34 ;  /* 0x00000005ff0b2219 */ /* 0x000fe20000011622 */
[C---:B------:R-:W-:Y:S01]  /*4720*/  IMAD R10, R26.reuse, R3, RZ ;  /* 0x000000031a0a7224 */ /* 0x040fe200078e02ff */
[----:B------:R-:W-:Y:S01]  /*4730*/  SEL R3, R13, R38, !P4 ;  /* 0x000000260d037207 */ /* 0x000fe20006000000 */
[C---:B------:R-:W-:Y:S03]  /*4740*/  IMAD.HI.U32 R14, R9.reuse, R4, RZ ;  /* 0x00000004090e7227 */ /* 0x040fe600078e00ff */
[----:B------:R-:W-:Y:S01]  /*4750*/  ISETP.GE.AND P0, PT, R9, R10, PT ;  /* 0x0000000a0900720c */ /* 0x000fe20003f06270 */
[C---:B------:R-:W-:Y:S01]  /*4760*/  IMAD R12, R26.reuse, R11, RZ ;  /* 0x0000000b1a0c7224 */ /* 0x040fe200078e02ff */
[-C--:B------:R-:W-:Y:S04]  /*4770*/  SHF.R.U32.HI R14, RZ, R5.reuse, R14 ;  /* 0x00000005ff0e7219 */ /* 0x080fe8000001160e */
[----:B------:R-:W-:Y:S02]  /*4780*/  ISETP.GE.OR P0, PT, R3, R12, P0 ;  /* 0x0000000c0300720c */ /* 0x000fe40000706670 */
[----:B------:R-:W-:Y:S05]  /*4790*/  SEL R15, R9, R14, !P2 ;  /* 0x0000000e090f7207 */ /* 0x000fea0005000000 */
[----:B------:R-:W-:Y:S04]  /*47a0*/  IMAD.MOV R14, RZ, RZ, -R15 ;  /* 0x000000ffff0e7224 */ /* 0x000fe800078e0a0f */
[----:B------:R-:W-:Y:S02]  /*47b0*/  IMAD R14, R26, R14, R9 ;  /* 0x0000000e1a0e7224 */ /* 0x000fe400078e0209 */
[C---:B------:R-:W-:Y:S05]  /*47c0*/  @!P0 IMAD.HI.U32 R10, R3.reuse, R4, RZ ;  /* 0x00000004030a8227 */ /* 0x040fea00078e00ff */
[----:B------:R-:W-:Y:S04]  /*47d0*/  @!P0 SHF.R.U32.HI R10, RZ, R5, R10 ;  /* 0x00000005ff0a8219 */ /* 0x000fe8000001160a */
[----:B------:R-:W-:Y:S01]  /*47e0*/  @!P0 SEL R0, R3, R10, !P2 ;  /* 0x0000000a03008207 */ /* 0x000fe20005000000 */
[----:B------:R-:W-:Y:S03]  /*47f0*/  IMAD.MOV R10, RZ, RZ, -R3 ;  /* 0x000000ffff0a7224 */ /* 0x000fe600078e0a03 */
[----:B------:R-:W-:Y:S01]  /*4800*/  @!P0 IADD3 R15, PT, PT, R15, -R0, RZ ;  /* 0x800000000f0f8210 */ /* 0x000fe20007ffe0ff */
[----:B------:R-:W-:Y:S01]  /*4810*/  @!P0 IMAD R0, R11, R14, R0 ;  /* 0x0000000e0b008224 */ /* 0x000fe200078e0200 */
[----:B------:R-:W-:Y:S01]  /*4820*/  IADD3 R11, PT, PT, -R9, RZ, RZ ;  /* 0x000000ff090b7210 */ /* 0x000fe20007ffe1ff */
[----:B------:R-:W-:Y:S02]  /*4830*/  IMAD R13, R2, R10, R13 ;  /* 0x0000000a020d7224 */ /* 0x000fe400078e020d */
[----:B------:R-:W-:Y:S02]  /*4840*/  @!P0 IMAD R9, R15, R26, R3 ;  /* 0x0000001a0f098224 */ /* 0x000fe400078e0203 */
[----:B------:R-:W-:Y:S02]  /*4850*/  @!P0 IMAD.MOV.U32 R3, RZ, RZ, R0 ;  /* 0x000000ffff038224 */ /* 0x000fe400078e0000 */
[----:B------:R-:W-:Y:S02]  /*4860*/  IMAD R8, R6, R11, R8 ;  /* 0x0000000b06087224 */ /* 0x000fe400078e0208 */
[----:B------:R-:W-:Y:S02]  /*4870*/  IMAD R13, R3, R2, R13 ;  /* 0x00000002030d7224 */ /* 0x000fe400078e020d */
[----:B------:R-:W-:Y:S02]  /*4880*/  IMAD R8, R9, R6, R8 ;  /* 0x0000000609087224 */ /* 0x000fe400078e0208 */
.L_x_83:
[----:B------:R-:W-:Y:S05]  /*4890*/  BRA.U UP1, `(.L_x_84) ;  /* 0x0000000101107547 */ /* 0x000fea000b800000 */
[----:B------:R-:W-:Y:S04]  /*48a0*/  MOV R0, UR6 ;  /* 0x0000000600007c02 */ /* 0x000fe80008000f00 */
[----:B------:R-:W-:Y:S04]  /*48b0*/  SHF.L.U32 R3, R0, 0x1f, RZ ;  /* 0x0000001f00037819 */ /* 0x000fe800000006ff */
[----:B------:R-:W2:Y:S02]  /*48c0*/  SYNCS.PHASECHK.TRANS64.TRYWAIT P0, [UR7+0x158], R3 ;  /* 0x00015803ff0075a7 */ /* 0x000ea40008001107 */
[----:B--2---:R-:W-:Y:S05]  /*48d0*/  @!P0 BRA `(.L_x_85) ;  /* 0x0000004800888947 */ /* 0x004fea0003800000 */
.L_x_84:
[----:B------:R-:W-:Y:S02]  /*48e0*/  R2UR UR35, R21 ;  /* 0x00000000152372ca */ /* 0x000fe400000e0000 */
[----:B------:R-:W-:Y:S02]  /*48f0*/  R2UR UR34, R20 ;  /* 0x00000000142272ca */ /* 0x000fe400000e0000 */
[----:B------:R-:W-:Y:S02]  /*4900*/  ISETP.NE.U32.AND P2, PT, RZ, UR4, PT ;  /* 0x00000004ff007c0c */ /* 0x000fe4000bf45070 */
[----:B------:R-:W-:Y:S02]  /*4910*/  SHF.L.U32 R12, R32, 0x1f, RZ ;  /* 0x0000001f200c7819 */ /* 0x000fe400000006ff */
[----:B------:R-:W-:Y:S05]  /*4920*/  ISETP.NE.AND.EX P2, PT, RZ, UR5, PT, P2 ;  /* 0x00000005ff007c0c */ /* 0x000fea000bf45320 */
[----:B------:R-:W-:Y:S02]  /*4930*/  USHF.L.U32 UR35, UR35, 0x6, URZ ;  /* 0x0000000623237899 */ /* 0x000fe400080006ff */
[----:B------:R-:W-:Y:S01]  /*4940*/  USHF.L.U32 UR34, UR34, 0x7, URZ ;  /* 0x0000000722227899 */ /* 0x000fe200080006ff */
[----:B------:R-:W-:Y:S11]  /*4950*/  BRA.U !UP3, `(.L_x_86) ;  /* 0x000000010b347547 */ /* 0x000ff6000b800000 */
[----:B------:R-:W-:Y:S01]  /*4960*/  UPLOP3.LUT UP0, UPT, UPT, UPT, UP2, 0x80, 0x8 ;  /* 0x000000000008789c */ /* 0x000fe20003f0f020 */
[----:B--2---:R-:W-:Y:S02]  /*4970*/  HFMA2 R0, -RZ, RZ, 0, 5.9604644775390625e-08 ;  /* 0x00000001ff007431 */ /* 0x004fe400000001ff */
[----:B------:R-:W-:Y:S03]  /*4980*/  IMAD.MOV.U32 R59, RZ, RZ, 0x1 ;  /* 0x00000001ff3b7424 */ /* 0x000fe600078e00ff */
[----:B------:R-:W-:Y:S05]  /*4990*/  PLOP3.LUT P0, PT, PT, PT, UP0, 0x80, 0x8 ;  /* 0x000000000008781c */ /* 0x000fea0003f0f008 */
[----:B------:R-:W2:Y:S01]  /*49a0*/  @UP0 LDCU.64 UR10, c[0x0][0x888] ;  /* 0x00011100ff0a07ac */ /* 0x000ea20008000a00 */
[----:B------:R-:W-:Y:S07]  /*49b0*/  @UP0 UIMAD UR8, UR36, UR4, URZ ;  /* 0x00000004240802a4 */ /* 0x000fee000f8e02ff */
[----:B------:R-:W-:Y:S01]  /*49c0*/  @!P0 PRMT R59, R0, 0x7610, R59 ;  /* 0x00007610003b8816 */ /* 0x000fe2000000003b */
[----:B--2---:R-:W-:Y:S03]  /*49d0*/  @UP0 UIMAD.WIDE UR10, UR8, 0x4, UR10 ;  /* 0x00000004080a08a5 */ /* 0x004fe6000f8e020a */
[----:B------:R-:W2:Y:S03]  /*49e0*/  @!UP0 LDCU UR8, c[0x0][0x880] ;  /* 0x00011000ff0887ac */ /* 0x000ea60008000800 */
[----:B------:R-:W-:Y:S01]  /*49f0*/  IMAD.U32 R10, RZ, RZ, UR10 ;  /* 0x0000000aff0a7e24 */ /* 0x000fe2000f8e00ff */
[----:B------:R-:W-:Y:S05]  /*4a00*/  MOV R11, UR11 ;  /* 0x0000000b000b7c02 */ /* 0x000fea0008000f00 */
[----:B-----5:R3:W5:Y:S02]  /*4a10*/  @P0 LDG.E R35, desc[UR46][R10.64] ;  /* 0x0000002e0a230981 */ /* 0x020764000c1e1900 */
[----:B--23--:R-:W-:Y:S07]  /*4a20*/  @!P0 IMAD.U32 R35, RZ, RZ, UR8 ;  /* 0x00000008ff238e24 */ /* 0x00cfee000f8e00ff */
.L_x_86:
[----:B-----5:R-:W-:Y:S01]  /*4a30*/  @!P2 FSETP.EQ.AND P0, PT, R35, RZ, PT ;  /* 0x000000ff2300a20b */ /* 0x020fe20003f02000 */
[----:B------:R-:W-:Y:S01]  /*4a40*/  @!UPT UIADD3 URZ, UPT, UPT, URZ, URZ, URZ ;  /* 0x000000fffffff290 */ /* 0x000fe2000fffe0ff */
[----:B------:R-:W-:Y:S11]  /*4a50*/  @!P2 BRA `(.L_x_87) ;  /* 0x000000000014a947 */ /* 0x000ff60003800000 */
[----:B------:R-:W-:Y:S02]  /*4a60*/  LOP3.LUT P2, RZ, R59, 0xff, RZ, 0xc0, !PT ;  /* 0x000000ff3bff7812 */ /* 0x000fe4000784c0ff */
[----:B------:R-:W-:Y:S04]  /*4a70*/  PLOP3.LUT P0, PT, PT, PT, UP0, 0x80, 0x8 ;  /* 0x000000000008781c */ /* 0x000fe80003f0f008 */
[----:B------:R-:W-:Y:S07]  /*4a80*/  PLOP3.LUT P0, PT, P0, PT, PT, 0x8, 0x80 ;  /* 0x000000000080781c */ /* 0x000fee000070e170 */
[----:B------:R-:W-:Y:S11]  /*4a90*/  @P2 FSETP.EQ.AND P0, PT, R35, RZ, PT ;  /* 0x000000ff2300220b */ /* 0x000ff60003f02000 */
[----:B------:R-:W-:Y:S02]  /*4aa0*/  @!UPT UIADD3 URZ, UPT, UPT, URZ, URZ, URZ ;  /* 0x000000fffffff290 */ /* 0x000fe4000fffe0ff */
.L_x_87:
[----:B------:R-:W3:Y:S01]  /*4ab0*/  SYNCS.PHASECHK.TRANS64.TRYWAIT P2, [UR7+0x130], R12 ;  /* 0x0001300cff0075a7 */ /* 0x000ee20008041107 */
[----:B------:R-:W-:Y:S04]  /*4ac0*/  ELECT P4, URZ, PT ;  /* 0x0000000000ff782f */ /* 0x000fe80003880000 */
[----:B------:R-:W-:Y:S11]  /*4ad0*/  PLOP3.LUT P4, PT, P0, P4, PT, 0xf2, 0x2f ;  /* 0x00000000002f781c */ /* 0x000ff60000789e72 */
[----:B------:R-:W-:Y:S02]  /*4ae0*/  @!UPT UIADD3 URZ, UPT, UPT, URZ, URZ, URZ ;  /* 0x000000fffffff290 */ /* 0x000fe4000fffe0ff */
[----:B-1----:R-:W-:Y:S05]  /*4af0*/  @!P4 IADD3 R9, P0, PT, R36, 0x580, RZ ;  /* 0x000005802409c810 */ /* 0x002fea0007f1e0ff */
[----:B--2---:R-:W-:Y:S01]  /*4b00*/  @!P4 IMAD.X R0, RZ, RZ, R37, P0 ;  /* 0x000000ffff00c224 */ /* 0x004fe200000e0625 */
[----:B---3--:R-:W-:Y:S07]  /*4b10*/  @!P2 BRA `(.L_x_88) ;  /* 0x000000480010a947 */ /* 0x008fee0003800000 */
.L_x_201:
[----:B------:R-:W-:Y:S01]  /*4b20*/  @!P4 R2UR UR8, R0 ;  /* 0x000000000008c2ca */ /* 0x000fe200000e0000 */
[----:B------:R-:W-:Y:S01]  /*4b30*/  VOTEU.ALL UP1, P4 ;  /* 0x0000000000ff7886 */ /* 0x000fe20002020000 */
[----:B------:R-:W-:Y:S01]  /*4b40*/  @!P4 R2UR UR9, R9 ;  /* 0x000000000909c2ca */ /* 0x000fe200000e0000 */
[----:B------:R-:W-:Y:S01]  /*4b50*/  @!P4 IMAD.MOV.U32 R0, RZ, RZ, 0x1000 ;  /* 0x00001000ff00c424 */ /* 0x000fe200078e00ff */
[----:B------:R-:W-:Y:S01]  /*4b60*/  UMOV UR10, 0x0 ;  /* 0x00000000000a7882 */ /* 0x000fe20000000000 */
[----:B------:R-:W-:Y:S01]  /*4b70*/  UMOV UR11, 0x10000000 ;  /* 0x10000000000b7882 */ /* 0x000fe20000000000 */
[----:B------:R-:W-:Y:S01]  /*4b80*/  @!UP1 UIADD3 UR32, UPT, UPT, UR7, 0x400, URZ ;  /* 0x0000040007209890 */ /* 0x000fe2000fffe0ff */
[----:B------:R-:W-:Y:S01]  /*4b90*/  @!P4 IADD3 R9, P0, PT, R36, 0x580, RZ ;  /* 0x000005802409c810 */ /* 0x000fe20007f1e0ff */
[----:B------:R-:W-:Y:S05]  /*4ba0*/  VOTEU.ALL UP1, P4 ;  /* 0x0000000000ff7886 */ /* 0x000fea0002020000 */
[----:B------:R-:W-:Y:S01]  /*4bb0*/  IMAD.U32 R11, RZ, RZ, UR8 ;  /* 0x00000008ff0b7e24 */ /* 0x000fe2000f8e00ff */
[----:B------:R-:W-:Y:S01]  /*4bc0*/  UPRMT UR8, UR37, 0x654, UR33 ;  /* 0x0000065425087896 */ /* 0x000fe20008000021 */
[----:B------:R-:W-:Y:S03]  /*4bd0*/  IMAD.U32 R10, RZ, RZ, UR9 ;  /* 0x00000009ff0a7e24 */ /* 0x000fe6000f8e00ff */
[----:B------:R-:W-:Y:S02]  /*4be0*/  @!P4 R2UR UR15, R11 ;  /* 0x000000000b0fc2ca */ /* 0x000fe400000e0000 */
[----:B------:R-:W-:Y:S11]  /*4bf0*/  @!P4 R2UR UR14, R10 ;  /* 0x000000000a0ec2ca */ /* 0x000ff600000e0000 */
[----:B------:R-:W-:Y:S02]  /*4c00*/  @!UPT UIADD3 URZ, UPT, UPT, URZ, URZ, URZ ;  /* 0x000000fffffff290 */ /* 0x000fe4000fffe0ff */
[----:B------:R2:W-:Y:S01]  /*4c10*/  @!UP1 UTMALDG.3D [UR32], [UR14], desc[UR10] ;  /* 0x00000a200e0095b4 */ /* 0x0005e20008011000 */
[----:B------:R3:W-:Y:S01]  /*4c20*/  @!P4 SYNCS.ARRIVE.TRANS64.RED.A0TR RZ, [UR7+0x110], R0 ;  /* 0x00011000ffffc9a7 */ /* 0x0007e20008300407 */
[----:B------:R-:W-:Y:S01]  /*4c30*/  SYNCS.ARRIVE.TRANS64.RED.A1T0 RZ, [UR8], RZ ;  /* 0x000000ffffff79a7 */ /* 0x000fe20008100408 */
[----:B---3--:R-:W-:Y:S01]  /*4c40*/  @!P4 IMAD.X R0, RZ, RZ, R37, P0 ;  /* 0x000000ffff00c224 */ /* 0x008fe200000e0625 */
[----:B------:R-:W3:Y:S02]  /*4c50*/  SYNCS.PHASECHK.TRANS64.TRYWAIT P2, [UR7+0x138], R12 ;  /* 0x0001380cff0075a7 */ /* 0x000ee40008041107 */
[----:B--23--:R-:W-:Y:S05]  /*4c60*/  @!P2 BRA `(.L_x_89) ;  /* 0x0000004400d4a947 */ /* 0x00cfea0003800000 */
.L_x_203:
        /* <DEDUP_REMOVED lines=8> */
[----:B------:R-:W-:Y:S01]  /*4cf0*/  @!UP1 UIADD3 UR24, UPT, UPT, UR7, 0x1400, URZ ;  /* 0x0000140007189890 */ /* 0x000fe2000fffe0ff */
[----:B------:R-:W-:Y:S01]  /*4d00*/  VOTEU.ALL UP1, P4 ;  /* 0x0000000000ff7886 */ /* 0x000fe20002020000 */
[----:B------:R-:W-:Y:S01]  /*4d10*/  UMOV UR27, UR35 ;  /* 0x00000023001b7c82 */ /* 0x000fe20008000000 */
[----:B------:R-:W-:Y:S02]  /*4d20*/  UMOV UR28, UR36 ;  /* 0x00000024001c7c82 */ /* 0x000fe40008000000 */
[----:B------:R-:W-:Y:S01]  /*4d30*/  IMAD.U32 R11, RZ, RZ, UR8 ;  /* 0x00000008ff0b7e24 */ /* 0x000fe2000f8e00ff */
[----:B------:R-:W-:Y:S01]  /*4d40*/  UPRMT UR8, UR37, 0x654, UR25 ;  /* 0x0000065425087896 */ /* 0x000fe20008000019 */
[----:B------:R-:W-:Y:S02]  /*4d50*/  IMAD.U32 R10, RZ, RZ, UR9 ;  /* 0x00000009ff0a7e24 */ /* 0x000fe4000f8e00ff */
[----:B------:R-:W-:Y:S01]  /*4d60*/  @!P4 IMAD.X R20, RZ, RZ, R37, P0 ;  /* 0x000000ffff14c224 */ /* 0x000fe200000e0625 */
[----:B------:R-:W-:Y:S02]  /*4d70*/  @!P4 R2UR UR15, R11 ;  /* 0x000000000b0fc2ca */ /* 0x000fe400000e0000 */
[----:B------:R-:W-:Y:S11]  /*4d80*/  @!P4 R2UR UR14, R10 ;  /* 0x000000000a0ec2ca */ /* 0x000ff600000e0000 */
[----:B------:R-:W-:Y:S02]  /*4d90*/  @!UPT UIADD3 URZ, UPT, UPT, URZ, URZ, URZ ;  /* 0x000000fffffff290 */ /* 0x000fe4000fffe0ff */
[----:B------:R2:W-:Y:S01]  /*4da0*/  @!UP1 UTMALDG.3D [UR24], [UR14], desc[UR10] ;  /* 0x00000a180e0095b4 */ /* 0x0005e20008011000 */
[----:B------:R2:W-:Y:S01]  /*4db0*/  @!P4 SYNCS.ARRIVE.TRANS64.RED.A0TR RZ, [UR7+0x118], R0 ;  /* 0x00011800ffffc9a7 */ /* 0x0005e20008300407 */
[----:B------:R-:W-:Y:S01]  /*4dc0*/  SYNCS.ARRIVE.TRANS64.RED.A1T0 RZ, [UR8], RZ ;  /* 0x000000ffffff79a7 */ /* 0x000fe20008100408 */
[----:B------:R-:W3:Y:S02]  /*4dd0*/  SYNCS.PHASECHK.TRANS64.TRYWAIT P2, [UR7+0x140], R12 ;  /* 0x0001400cff0075a7 */ /* 0x000ee40008041107 */
[----:B--23--:R-:W-:Y:S05]  /*4de0*/  @!P2 BRA `(.L_x_90) ;  /* 0x00000044008ca947 */ /* 0x00cfea0003800000 */
.L_x_205:
[----:B------:R-:W2:Y:S01]  /*4df0*/  LDC.64 R14, c[0x0][0xb10] ;  /* 0x0002c400ff0e7b82 */ /* 0x000ea20000000a00 */
[----:B------:R-:W-:Y:S01]  /*4e00*/  @!P4 R2UR UR8, R20 ;  /* 0x000000001408c2ca */ /* 0x000fe200000e0000 */
[----:B------:R-:W-:Y:S01]  /*4e10*/  VOTEU.ALL UP1, P4 ;  /* 0x0000000000ff7886 */ /* 0x000fe20002020000 */
[----:B------:R-:W-:Y:S01]  /*4e20*/  @!P4 R2UR UR9, R21 ;  /* 0x000000001509c2ca */ /* 0x000fe200000e0000 */
[----:B------:R-:W-:Y:S01]  /*4e30*/  UMOV UR10, 0x0 ;  /* 0x00000000000a7882 */ /* 0x000fe20000000000 */
[----:B------:R-:W-:Y:S03]  /*4e40*/  UMOV UR11, 0x10000000 ;  /* 0x10000000000b7882 */ /* 0x000fe60000000000 */
[----:B------:R-:W3:Y:S01]  /*4e50*/  LDC.64 R10, c[0x0][0xb18] ;  /* 0x0002c600ff0a7b82 */ /* 0x000ee20000000a00 */
[----:B------:R-:W-:Y:S01]  /*4e60*/  @!UP1 UIADD3 UR18, UPT, UPT, UR34, 0x40, URZ ;  /* 0x0000004022129890 */ /* 0x000fe2000fffe0ff */
[----:B------:R-:W-:Y:S01]  /*4e70*/  @P3 SHF.R.U32.HI R24, RZ, 0x10, R29 ;  /* 0x00000010ff183819 */ /* 0x000fe2000001161d */
[----:B------:R-:W-:Y:S01]  /*4e80*/  @!UP1 UIADD3 UR16, UPT, UPT, UR7, 0x2400, URZ ;  /* 0x0000240007109890 */ /* 0x000fe2000fffe0ff */
[----:B------:R-:W-:Y:S01]  /*4e90*/  VIADD R27, R27, 0x1 ;  /* 0x000000011b1b7836 */ /* 0x000fe20000000000 */
[----:B------:R-:W-:Y:S03]  /*4ea0*/  VOTEU.ALL UP1, P4 ;  /* 0x0000000000ff7886 */ /* 0x000fe60002020000 */
[----:B------:R-:W5:Y:S01]  /*4eb0*/  @!P1 LDC R0, c[0x0][0xb20] ;  /* 0x0002c800ff009b82 */ /* 0x000f620000000800 */
[----:B------:R-:W-:Y:S01]  /*4ec0*/  UMOV UR19, UR35 ;  /* 0x0000002300137c82 */ /* 0x000fe20008000000 */
[----:B------:R-:W-:Y:S01]  /*4ed0*/  IMAD.U32 R21, RZ, RZ, UR8 ;  /* 0x00000008ff157e24 */ /* 0x000fe2000f8e00ff */
[----:B------:R-:W-:Y:S05]  /*4ee0*/  UMOV UR20, UR36 ;  /* 0x0000002400147c82 */ /* 0x000fea0008000000 */
[----:B-1----:R-:W1:Y:S01]  /*4ef0*/  @!P1 LDC R3, c[0x0][0xb0c] ;  /* 0x0002c300ff039b82 */ /* 0x002e620000000800 */
[----:B------:R-:W-:Y:S01]  /*4f00*/  IMAD.U32 R20, RZ, RZ, UR9 ;  /* 0x00000009ff147e24 */ /* 0x000fe2000f8e00ff */
[----:B------:R-:W-:Y:S01]  /*4f10*/  UPRMT UR8, UR37, 0x654, UR17 ;  /* 0x0000065425087896 */ /* 0x000fe20008000011 */
[----:B------:R-:W-:Y:S03]  /*4f20*/  @!P4 R2UR UR15, R21 ;  /* 0x00000000150fc2ca */ /* 0x000fe600000e0000 */
[----:B------:R-:W-:Y:S01]  /*4f30*/  @!P4 R2UR UR14, R20 ;  /* 0x00000000140ec2ca */ /* 0x000fe200000e0000 */
[----:B------:R-:W-:Y:S11]  /*4f40*/  @!P4 IMAD.MOV.U32 R20, RZ, RZ, 0x1000 ;  /* 0x00001000ff14c424 */ /* 0x000ff600078e00ff */
[----:B------:R-:W-:Y:S01]  /*4f50*/  @!UPT UIADD3 URZ, UPT, UPT, URZ, URZ, URZ ;  /* 0x000000fffffff290 */ /* 0x000fe2000fffe0ff */
[----:B------:R1:W-:Y:S01]  /*4f60*/  @!UP1 UTMALDG.3D [UR16], [UR14], desc[UR10] ;  /* 0x00000a100e0095b4 */ /* 0x0003e20008011000 */
[----:B------:R1:W-:Y:S02]  /*4f70*/  @!P4 SYNCS.ARRIVE.TRANS64.RED.A0TR RZ, [UR7+0x120], R20 ;  /* 0x00012014ffffc9a7 */ /* 0x0003e40008300407 */
[----:B-1----:R-:W-:Y:S01]  /*4f80*/  @!P1 ISETP.NE.AND P2, PT, R3, 0x1, PT ;  /* 0x000000010300980c */ /* 0x002fe20003f45270 */
[C---:B--2---:R-:W-:Y:S01]  /*4f90*/  @!P1 IMAD.HI.U32 R14, R13.reuse, R14, RZ ;  /* 0x0000000e0d0e9227 */ /* 0x044fe200078e00ff */
[----:B---3--:R-:W-:Y:S03]  /*4fa0*/  @!P1 ISETP.NE.AND P0, PT, R10, 0x1, PT ;  /* 0x000000010a00980c */ /* 0x008fe60003f05270 */
[C---:B------:R-:W-:Y:S01]  /*4fb0*/  @!P1 IMAD.HI.U32 R11, R8.reuse, R11, RZ ;  /* 0x0000000b080b9227 */ /* 0x040fe200078e00ff */
[----:B------:R-:W-:Y:S04]  /*4fc0*/  @!P1 SHF.R.U32.HI R14, RZ, R15, R14 ;  /* 0x0000000fff0e9219 */ /* 0x000fe8000001160e */
[----:B-----5:R-:W-:Y:S01]  /*4fd0*/  @!P1 SHF.R.U32.HI R9, RZ, R0, R11 ;  /* 0x00000000ff099219 */ /* 0x020fe2000001160b */
[----:B------:R-:W-:Y:S01]  /*4fe0*/  SYNCS.ARRIVE.TRANS64.RED.A1T0 RZ, [UR8], RZ ;  /* 0x000000ffffff79a7 */ /* 0x000fe20008100408 */
[----:B------:R-:W-:Y:S02]  /*4ff0*/  @!P1 SEL R14, R13, R14, !P2 ;  /* 0x0000000e0d0e9207 */ /* 0x000fe40005000000 */
[----:B------:R-:W-:Y:S01]  /*5000*/  @!P1 SEL R9, R8, R9, !P0 ;  /* 0x0000000908099207 */ /* 0x000fe20004000000 */
[----:B------:R-:W1:Y:S04]  /*5010*/  SYNCS.PHASECHK.TRANS64.TRYWAIT P5, [UR7+0x148], R12 ;  /* 0x0001480cff0075a7 */ /* 0x000e6800080a1107 */
[----:B------:R-:W-:Y:S02]  /*5020*/  @!P1 IMAD.IADD R0, R9, 0x1, -R14 ;  /* 0x0000000109009824 */ /* 0x000fe400078e0a0e */
[----:B------:R-:W-:Y:S02]  /*5030*/  @!P1 IMAD.IADD R9, R14, 0x1, -R9 ;  /* 0x000000010e099824 */ /* 0x000fe400078e0a09 */
[----:B------:R-:W-:Y:S02]  /*5040*/  @!P1 IMAD R13, R0, R3, R13 ;  /* 0x00000003000d9224 */ /* 0x000fe400078e020d */
[----:B------:R-:W-:Y:S01]  /*5050*/  @!P1 IMAD R8, R9, R10, R8 ;  /* 0x0000000a09089224 */ /* 0x000fe200078e0208 */
[----:B-1----:R-:W-:Y:S06]  /*5060*/  @!P5 BRA `(.L_x_91) ;  /* 0x000000440004d947 */ /* 0x002fec0003800000 */
.L_x_207:
[----:B-1----:R-:W-:Y:S01]  /*5070*/  @!P4 IADD3 R3, P0, PT, R36, 0x580, RZ ;  /* 0x000005802403c810 */ /* 0x002fe20007f1e0ff */
[----:B------:R-:W-:Y:S01]  /*5080*/  VOTEU.ALL UP1, P4 ;  /* 0x0000000000ff7886 */ /* 0x000fe20002020000 */
[----:B------:R-:W-:Y:S01]  /*5090*/  UMOV UR18, 0x0 ;  /* 0x0000000000127882 */ /* 0x000fe20000000000 */
[----:B------:R-:W-:Y:S01]  /*50a0*/  UMOV UR19, 0x10000000 ;  /* 0x1000000000137882 */ /* 0x000fe20000000000 */
[----:B------:R-:W-:Y:S01]  /*50b0*/  @!P4 R2UR UR9, R3 ;  /* 0x000000000309c2ca */ /* 0x000fe200000e0000 */
[----:B------:R-:W-:Y:S01]  /*50c0*/  @!P4 IMAD.X R0, RZ, RZ, R37, P0 ;  /* 0x000000ffff00c224 */ /* 0x000fe200000e0625 */
[----:B------:R-:W-:Y:S01]  /*50d0*/  @!UP1 UIADD3 UR10, UPT, UPT, UR34, 0x60, URZ ;  /* 0x00000060220a9890 */ /* 0x000fe2000fffe0ff */
[----:B------:R-:W-:Y:S01]  /*50e0*/  ISETP.NE.AND P0, PT, R27, 0x2, PT ;  /* 0x000000021b00780c */ /* 0x000fe20003f05270 */
[----:B------:R-:W-:Y:S01]  /*50f0*/  UMOV UR11, UR35 ;  /* 0x00000023000b7c82 */ /* 0x000fe20008000000 */
[----:B------:R-:W-:Y:S01]  /*5100*/  UMOV UR12, UR36 ;  /* 0x00000024000c7c82 */ /* 0x000fe20008000000 */
[----:B------:R-:W-:Y:S01]  /*5110*/  @!P4 R2UR UR8, R0 ;  /* 0x000000000008c2ca */ /* 0x000fe200000e0000 */
[----:B------:R-:W-:Y:S01]  /*5120*/  IMAD.IADD R20, R8, 0x1, R58 ;  /* 0x0000000108147824 */ /* 0x000fe200078e023a */
[----:B------:R-:W-:Y:S01]  /*5130*/  @P3 R2UR UR36, R24 ;  /* 0x00000000182432ca */ /* 0x000fe200000e0000 */
[----:B------:R-:W-:Y:S01]  /*5140*/  IMAD.IADD R21, R13, 0x1, R60 ;  /* 0x000000010d157824 */ /* 0x000fe200078e023c */
[----:B------:R-:W-:Y:S02]  /*5150*/  SEL R0, RZ, 0x1, P0 ;  /* 0x00000001ff007807 */ /* 0x000fe40000000000 */
[----:B------:R-:W-:Y:S01]  /*5160*/  LOP3.LUT R32, R32, 0x1, RZ, 0x3c, !PT ;  /* 0x0000000120207812 */ /* 0x000fe200078e3cff */
[----:B------:R-:W-:Y:S01]  /*5170*/  IMAD.U32 R10, RZ, RZ, UR9 ;  /* 0x00000009ff0a7e24 */ /* 0x000fe2000f8e00ff */
[----:B------:R-:W-:Y:S01]  /*5180*/  @!UP1 UIADD3 UR9, UPT, UPT, UR7, 0x128, URZ ;  /* 0x0000012807099890 */ /* 0x000fe2000fffe0ff */
[----:B------:R-:W-:Y:S02]  /*5190*/  LOP3.LUT R25, R25, R0, RZ, 0x3c, !PT ;  /* 0x0000000019197212 */ /* 0x000fe400078e3cff */
[----:B------:R-:W-:Y:S02]  /*51a0*/  SEL R27, R27, RZ, P0 ;  /* 0x000000ff1b1b7207 */ /* 0x000fe40000000000 */
[----:B------:R-:W-:Y:S01]  /*51b0*/  IMAD.U32 R11, RZ, RZ, UR8 ;  /* 0x00000008ff0b7e24 */ /* 0x000fe2000f8e00ff */
[----:B------:R-:W-:Y:S01]  /*51c0*/  @!P4 R2UR UR14, R10 ;  /* 0x000000000a0ec2ca */ /* 0x000fe200000e0000 */
[----:B------:R-:W-:Y:S01]  /*51d0*/  @!UP1 UIADD3 UR8, UPT, UPT, UR7, 0x3400, URZ ;  /* 0x0000340007089890 */ /* 0x000fe2000fffe0ff */
[----:B------:R-:W-:Y:S02]  /*51e0*/  VOTEU.ALL UP1, P4 ;  /* 0x0000000000ff7886 */ /* 0x000fe40002020000 */
[----:B------:R-:W-:Y:S11]  /*51f0*/  @!P4 R2UR UR15, R11 ;  /* 0x000000000b0fc2ca */ /* 0x000ff600000e0000 */
[----:B------:R-:W-:Y:S02]  /*5200*/  @!UPT UIADD3 URZ, UPT, UPT, URZ, URZ, URZ ;  /* 0x000000fffffff290 */ /* 0x000fe4000fffe0ff */
[----:B------:R2:W-:Y:S01]  /*5210*/  @!UP1 UTMALDG.3D [UR8], [UR14], desc[UR18] ;  /* 0x000012080e0095b4 */ /* 0x0005e20008011000 */
[----:B------:R2:W-:Y:S01]  /*5220*/  @!P4 SYNCS.ARRIVE.TRANS64.RED.A0TR RZ, [UR7+0x128], R23 ;  /* 0x00012817ffffc9a7 */ /* 0x0005e20008300407 */
[----:B------:R-:W-:Y:S01]  /*5230*/  UPLOP3.LUT UP1, UPT, UPT, UPT, UPT, 0x80, 0x8 ;  /* 0x000000000008789c */ /* 0x000fe20003f2f070 */
[----:B------:R-:W-:Y:S01]  /*5240*/  SYNCS.ARRIVE.TRANS64.RED.A1T0 RZ, [UR13], RZ ;  /* 0x000000ffffff79a7 */ /* 0x000fe2000810040d */
[----:B------:R-:W-:Y:S09]  /*5250*/  @P3 BRA `(.L_x_92) ;  /* 0xfffffff000943947 */ /* 0x000ff2000383ffff */
[----:B------:R-:W-:-:S04]  /*5260*/  SHF.L.U32 R3, R32, 0x1f, RZ ;  /* 0x0000001f20037819 */ /* 0x000fc800000006ff */
[----:B------:R-:W1:Y:S02]  /*5270*/  SYNCS.PHASECHK.TRANS64.TRYWAIT P0, [UR7+0x130], R3 ;  /* 0x00013003ff0075a7 */ /* 0x000e640008001107 */
[----:B-1----:R-:W-:Y:S05]  /*5280*/  @!P0 BRA `(.L_x_93) ;  /* 0x0000004000948947 */ /* 0x002fea0003800000 */
.L_x_209:
[----:B------:R-:W3:Y:S02]  /*5290*/  SYNCS.PHASECHK.TRANS64.TRYWAIT P0, [UR7+0x138], R3 ;  /* 0x00013803ff0075a7 */ /* 0x000ee40008001107 */
[----:B---3--:R-:W-:Y:S05]  /*52a0*/  @!P0 BRA `(.L_x_94) ;  /* 0x0000004000a48947 */ /* 0x008fea0003800000 */
.L_x_211:
[----:B------:R-:W3:Y:S02]  /*52b0*/  SYNCS.PHASECHK.TRANS64.TRYWAIT P0, [UR7+0x140], R3 ;  /* 0x00014003ff0075a7 */ /* 0x000ee40008001107 */
[----:B---3--:R-:W-:Y:S05]  /*52c0*/  @!P0 BRA `(.L_x_95) ;  /* 0x0000004000b48947 */ /* 0x008fea0003800000 */
.L_x_213:
[----:B-1----:R-:W-:-:S07]  /*52d0*/  MOV R0, UR7 ;  /* 0x0000000700007c02 */ /* 0x002fce0008000f00 */
.L_x_96:
[----:B-1----:R-:W-:-:S04]  /*52e0*/  SHF.L.U32 R3, R32, 0x1f, RZ ;  /* 0x0000001f20037819 */ /* 0x002fc800000006ff */
[----:B------:R1:W3:Y:S03]  /*52f0*/  SYNCS.PHASECHK.TRANS64.TRYWAIT P0, [R0+URZ+0x148], R3 ;  /* 0x00014803000075a7 */ /* 0x0002e600080011ff */
[----:B---3--:R-:W-:Y:S05]  /*5300*/  @!P0 NANOSLEEP.SYNCS 0x989680 ;  /* 0x009896800000895d */ /* 0x008fea0003900000 */
[----:B------:R-:W3:Y:S02]  /*5310*/  @!P0 SYNCS.PHASECHK.TRANS64 P0, [R0+URZ+0x148], R3 ;  /* 0x00014803000085a7 */ /* 0x000ee400080010ff */
[----:B--23--:R-:W-:Y:S05]  /*5320*/  @P0 EXIT ;  /* 0x000000000000094d */ /* 0x00cfea0003800000 */
[----:B------:R-:W-:Y:S05]  /*5330*/  BRA `(.L_x_96) ;  /* 0xfffffffc00e87947 */ /* 0x000fea000383ffff */
.L_x_81:
[----:B------:R-:W-:-:S06]  /*5340*/  UISETP.GE.AND UP1, UPT, UR8, 0x4, UPT ;  /* 0x000000040800788c */ /* 0x000fcc000bf26270 */
[----:B------:R-:W-:-:S13]  /*5350*/  PLOP3.LUT P0, PT, PT, PT, UP1, 0x80, 0x8 ;  /* 0x000000000008781c */ /* 0x000fda0003f0f018 */
[----:B------:R-:W-:Y:S05]  /*5360*/  @!P0 EXIT ;  /* 0x000000000000894d */ /* 0x000fea0003800000 */
[----:B------:R-:W-:Y:S01]  /*5370*/  BAR.SYNC.DEFER_BLOCKING 0x6, 0xa0 ;  /* 0x0182800000007b1d */ /* 0x000fe20000010000 */
[C---:B------:R-:W-:Y:S01]  /*5380*/  IMAD.SHL.U32 R7, R72.reuse, 0x20, RZ ;  /* 0x0000002048077824 */ /* 0x040fe200078e00ff */
[----:B------:R-:W-:Y:S01]  /*5390*/  SHF.R.U32.HI R0, RZ, 0x1, R72 ;  /* 0x00000001ff007819 */ /* 0x000fe20000011648 */
[C---:B------:R-:W-:Y:S01]  /*53a0*/  IMAD.SHL.U32 R64, R72.reuse, 0x10, RZ ;  /* 0x0000001048407824 */ /* 0x040fe200078e00ff */
[C---:B------:R-:W-:Y:S01]  /*53b0*/  LOP3.LUT P0, RZ, R72.reuse, 0x4, RZ, 0xc0, !PT ;  /* 0x0000000448ff7812 */ /* 0x040fe2000780c0ff */
[----:B------:R-:W-:Y:S01]  /*53c0*/  IMAD.U32 R32, R72, 0x10000, RZ ;  /* 0x0001000048207824 */ /* 0x000fe200078e00ff */
[----:B------:R-:W-:Y:S02]  /*53d0*/  UMOV UR48, 0x400 ;  /* 0x0000040000307882 */ /* 0x000fe40000000000 */
[----:B------:R-:W1:Y:S01]  /*53e0*/  LDC R63, c[0x0][0x370] ;  /* 0x0000dc00ff3f7b82 */ /* 0x000e620000000800 */
[----:B------:R-:W-:Y:S01]  /*53f0*/  ULEA UR48, UR37, UR48, 0x18 ;  /* 0x0000003025307291 */ /* 0x000fe2000f8ec0ff */
[----:B------:R-:W-:Y:S01]  /*5400*/  LOP3.LUT R5, R7, 0xc0, RZ, 0xc0, !PT ;  /* 0x000000c007057812 */ /* 0x000fe200078ec0ff */
[----:B------:R-:W-:Y:S01]  /*5410*/  IMAD.MOV.U32 R71, RZ, RZ, 0x20 ;  /* 0x00000020ff477424 */ /* 0x000fe200078e00ff */
[----:B------:R-:W-:Y:S01]  /*5420*/  LOP3.LUT R64, R64, 0x600, RZ, 0xc0, !PT ;  /* 0x0000060040407812 */ /* 0x000fe200078ec0ff */
[----:B------:R-:W-:Y:S01]  /*5430*/  UIADD3 UR4, UPT, UPT, UR48, 0x400, URZ ;  /* 0x0000040030047890 */ /* 0x000fe2000fffe0ff */
[----:B------:R-:W-:Y:S01]  /*5440*/  LOP3.LUT R0, R5, 0x8, R0, 0xf8, !PT ;  /* 0x0000000805007812 */ /* 0x000fe200078ef800 */
[----:B------:R-:W-:Y:S01]  /*5450*/  IMAD.SHL.U32 R5, R72, 0x4, RZ ;  /* 0x0000000448057824 */ /* 0x000fe200078e00ff */
[----:B------:R-:W2:Y:S01]  /*5460*/  LDC R28, c[0x0][0xb0c] ;  /* 0x0002c300ff1c7b82 */ /* 0x000ea20000000800 */
[----:B------:R-:W-:Y:S01]  /*5470*/  LOP3.LUT R64, R64, 0x20, R7, 0xf8, !PT ;  /* 0x0000002040407812 */ /* 0x000fe200078ef807 */
[----:B------:R-:W-:Y:S01]  /*5480*/  IMAD.MOV.U32 R70, RZ, RZ, 0x1 ;  /* 0x00000001ff467424 */ /* 0x000fe200078e00ff */
[----:B------:R-:W-:Y:S01]  /*5490*/  LOP3.LUT R32, R32, 0x600000, RZ, 0xc0, !PT ;  /* 0x0060000020207812 */ /* 0x000fe200078ec0ff */
[----:B------:R-:W-:Y:S01]  /*54a0*/  IMAD.MOV.U32 R30, RZ, RZ, RZ ;  /* 0x000000ffff1e7224 */ /* 0x000fe200078e00ff */
[----:B------:R-:W-:-:S02]  /*54b0*/  LOP3.LUT R5, R0, 0x18, R5, 0x78, !PT ;  /* 0x0000001800057812 */ /* 0x000fc400078e7805 */
[----:B------:R-:W-:Y:S02]  /*54c0*/  CS2R R68, SRZ ;  /* 0x0000000000447805 */ /* 0x000fe4000001ff00 */
[----:B------:R-:W-:Y:S01]  /*54d0*/  LOP3.LUT R64, R64, 0x100, R7, 0xf8, !PT ;  /* 0x0000010040407812 */ /* 0x000fe200078ef807 */
[----:B------:R-:W4:Y:S01]  /*54e0*/  LDC R61, c[0x0][0xb20] ;  /* 0x0002c800ff3d7b82 */ /* 0x000f220000000800 */
[----:B------:R-:W3:Y:S01]  /*54f0*/  LDS R3, [UR48+0x210] ;  /* 0x00021030ff037984 */ /* 0x000ee20008000800 */
[----:B------:R-:W-:Y:S01]  /*5500*/  LOP3.LUT R72, R72, 0x60, RZ, 0xc0, !PT ;  /* 0x0000006048487812 */ /* 0x000fe200078ec0ff */
[----:B------:R-:W-:Y:S01]  /*5510*/  IMAD.MOV.U32 R75, RZ, RZ, RZ ;  /* 0x000000ffff4b7224 */ /* 0x000fe200078e00ff */
[----:B------:R-:W-:Y:S01]  /*5520*/  LOP3.LUT R64, R64, R5, RZ, 0xfc, !PT ;  /* 0x0000000540407212 */ /* 0x000fe200078efcff */
[----:B------:R-:W-:Y:S01]  /*5530*/  IMAD.U32 R66, RZ, RZ, UR4 ;  /* 0x00000004ff427e24 */ /* 0x000fe2000f8e00ff */
[----:B------:R-:W-:Y:S01]  /*5540*/  SEL R71, R71, 0xffffffe0, !P0 ;  /* 0xffffffe047477807 */ /* 0x000fe20004000000 */
[----:B------:R-:W1:Y:S01]  /*5550*/  LDCU.64 UR52, c[0x0][0x348] ;  /* 0x00006900ff3477ac */ /* 0x000e620008000a00 */
[----:B------:R-:W1:Y:S01]  /*5560*/  LDC R27, c[0x0][0xb30] ;  /* 0x0002cc00ff1b7b82 */ /* 0x000e620000000800 */
[----:B------:R-:W1:Y:S01]  /*5570*/  LDCU.64 UR38, c[0x0][0x888] ;  /* 0x00011100ff2677ac */ /* 0x000e620008000a00 */
[----:B------:R-:W1:Y:S06]  /*5580*/  LDCU.64 UR44, c[0x0][0x890] ;  /* 0x00011200ff2c77ac */ /* 0x000e6c0008000a00 */
[----:B------:R-:W1:Y:S01]  /*5590*/  LDC.64 R56, c[0x0][0xb10] ;  /* 0x0002c400ff387b82 */ /* 0x000e620000000a00 */
[----:B------:R-:W-:Y:S01]  /*55a0*/  UMOV UR49, URZ ;  /* 0x000000ff00317c82 */ /* 0x000fe20008000000 */
[----:B------:R-:W-:-:S06]  /*55b0*/  UMOV UR51, URZ ;  /* 0x000000ff00337c82 */ /* 0x000fcc0008000000 */
[----:B------:R-:W1:Y:S08]  /*55c0*/  LDC.64 R24, c[0x0][0xb18] ;  /* 0x0002c600ff187b82 */ /* 0x000e700000000a00 */
[----:B------:R-:W1:Y:S08]  /*55d0*/  LDC.64 R22, c[0x0][0xb28] ;  /* 0x0002ca00ff167b82 */ /* 0x000e700000000a00 */
[----:B------:R-:W1:Y:S01]  /*55e0*/  LDC.64 R54, c[0x0][0x8b0] ;  /* 0x00022c00ff367b82 */ /* 0x000e620000000a00 */
[----:B---3--:R-:W-:-:S07]  /*55f0*/  IMAD.IADD R32, R3, 0x1, R32 ;  /* 0x0000000103207824 */ /* 0x008fce00078e0220 */
[----:B------:R-:W3:Y:S08]  /*5600*/  LDC.64 R52, c[0x0][0x8a8] ;  /* 0x00022a00ff347b82 */ /* 0x000ef00000000a00 */
[----:B--2-4-:R-:W1:Y:S02]  /*5610*/  LDC R62, c[0x0][0x374] ;  /* 0x0000dd00ff3e7b82 */ /* 0x014e640000000800 */
.L_x_140:
[C---:B------:R-:W-:Y:S02]  /*5620*/  LEA R0, R75.reuse, UR48, 0x3 ;  /* 0x000000304b007c11 */ /* 0x040fe4000f8e18ff */
[----:B------:R-:W-:Y:S02]  /*5630*/  SHF.L.U32 R3, R68, 0x1f, RZ ;  /* 0x0000001f44037819 */ /* 0x000fe400000006ff */
[----:B------:R-:W-:Y:S02]  /*5640*/  LEA R16, R75, UR48, 0x4 ;  /* 0x000000304b107c11 */ /* 0x000fe4000f8e20ff */
[----:B------:R-:W2:Y:S02]  /*5650*/  SYNCS.PHASECHK.TRANS64.TRYWAIT P0, [R0+URZ+0x160], R3 ;  /* 0x00016003000075a7 */ /* 0x000ea400080011ff */
[----:B-12---:R-:W-:Y:S05]  /*5660*/  @!P0 BRA `(.L_x_97) ;  /* 0x0000003c00e48947 */ /* 0x006fea0003800000 */
.L_x_214:
[----:B------:R-:W4:Y:S01]  /*5670*/  LDC.64 R12, c[0x0][0xb10] ;  /* 0x0002c400ff0c7b82 */ /* 0x000f220000000a00 */
[----:B------:R-:W3:Y:S01]  /*5680*/  LDS.128 R16, [R16+0x1f0] ;  /* 0x0001f00010107984 */ /* 0x000ee20000000c00 */
[----:B-1----:R-:W-:Y:S01]  /*5690*/  ISETP.NE.AND P1, PT, R27, 0x1, PT ;  /* 0x000000011b00780c */ /* 0x002fe20003f25270 */
[----:B--2---:R-:W-:Y:S01]  /*56a0*/  VIADD R0, R0, 0x170 ;  /* 0x0000017000007836 */ /* 0x004fe20000000000 */
[----:B------:R-:W-:Y:S04]  /*56b0*/  ISETP.GE.AND P0, PT, R26, 0x1, PT ;  /* 0x000000011a00780c */ /* 0x000fe80003f06270 */
[----:B------:R-:W1:Y:S01]  /*56c0*/  LDC.64 R10, c[0x0][0xb18] ;  /* 0x0002c600ff0a7b82 */ /* 0x000e620000000a00 */
[----:B------:R-:W-:Y:S01]  /*56d0*/  PRMT R0, RZ, 0x654, R0 ;  /* 0x00000654ff007816 */ /* 0x000fe20000000000 */
[----:B------:R-:W-:Y:S01]  /*56e0*/  @!PT LDS RZ, [RZ] ;  /* 0x00000000fffff984 */ /* 0x000fe20000000800 */
[----:B------:R-:W-:Y:S01]  /*56f0*/  @!PT LDS RZ, [RZ] ;  /* 0x00000000fffff984 */ /* 0x000fe20000000800 */
[----:B------:R-:W-:Y:S01]  /*5700*/  @!PT LDS RZ, [RZ] ;  /* 0x00000000fffff984 */ /* 0x000fe20000000800 */
[----:B------:R-:W-:Y:S01]  /*5710*/  @!PT LDS RZ, [RZ] ;  /* 0x00000000fffff984 */ /* 0x000fe20000000800 */
[----:B------:R2:W-:Y:S06]  /*5720*/  MEMBAR.ALL.CTA ;  /* 0x0000000000007992 */ /* 0x0005ec0000008000 */
[----:B--2---:R-:W2:Y:S01]  /*5730*/  FENCE.VIEW.ASYNC.S ;  /* 0x00000000000073c6 */ /* 0x004ea20000000000 */
[----:B------:R-:W1:Y:S08]  /*5740*/  @!P1 LDC R14, c[0x0][0xb20] ;  /* 0x0002c800ff0e9b82 */ /* 0x000e700000000800 */
[----:B------:R-:W1:Y:S01]  /*5750*/  @!P1 LDC R9, c[0x0][0xb0c] ;  /* 0x0002c300ff099b82 */ /* 0x000e620000000800 */
[----:B--2---:R2:W-:Y:S01]  /*5760*/  SYNCS.ARRIVE.TRANS64.RED.A1T0 RZ, [R0+URZ], RZ ;  /* 0x000000ff00ff79a7 */ /* 0x0045e200081004ff */
[----:B---3--:R-:W-:Y:S04]  /*5770*/  LOP3.LUT P4, RZ, R18, 0x1, RZ, 0xc0, !PT ;  /* 0x0000000112ff7812 */ /* 0x008fe8000788c0ff */
[----:B------:R-:W-:Y:S09]  /*5780*/  P2R R73, PR, RZ, 0x10 ;  /* 0x00000010ff497803 */ /* 0x000ff20000000000 */
[----:B------:R-:W-:Y:S02]  /*5790*/  @P4 MOV R31, R16 ;  /* 0x00000010001f4202 */ /* 0x000fe40000000f00 */
[----:B------:R-:W-:Y:S01]  /*57a0*/  @P4 LOP3.LUT R29, R17, 0xffff, RZ, 0xc0, !PT ;  /* 0x0000ffff111d4812 */ /* 0x000fe200078ec0ff */
[----:B--2-4-:R-:W-:Y:S06]  /*57b0*/  @!P0 BRA `(.L_x_98) ;  /* 0x0000000000a48947 */ /* 0x014fec0003800000 */
[----:B------:R-:W-:Y:S01]  /*57c0*/  IMAD.HI.U32 R36, R62, R25, RZ ;  /* 0x000000193e247227 */ /* 0x000fe200078e00ff */
[----:B------:R-:W-:Y:S02]  /*57d0*/  ISETP.NE.AND P0, PT, R24, 0x1, PT ;  /* 0x000000011800780c */ /* 0x000fe40003f05270 */
[----:B------:R-:W-:Y:S01]  /*57e0*/  ISETP.NE.AND P2, PT, R26, 0x1, PT ;  /* 0x000000011a00780c */ /* 0x000fe20003f45270 */
[-C--:B------:R-:W-:Y:S01]  /*57f0*/  IMAD.HI.U32 R34, R63, R56.reuse, RZ ;  /* 0x000000383f227227 */ /* 0x080fe200078e00ff */
[----:B------:R-:W-:Y:S02]  /*5800*/  SHF.R.U32.HI R37, RZ, R61, R36 ;  /* 0x0000003dff257219 */ /* 0x000fe40000011624 */
[----:B------:R-:W-:Y:S01]  /*5810*/  ISETP.NE.AND P3, PT, R28, 0x1, PT ;  /* 0x000000011c00780c */ /* 0x000fe20003f65270 */
[----:B------:R-:W-:Y:S01]  /*5820*/  IMAD.HI.U32 R40, R29, R25, RZ ;  /* 0x000000191d287227 */ /* 0x000fe200078e00ff */
[----:B------:R-:W-:Y:S02]  /*5830*/  SHF.R.U32.HI R34, RZ, R57, R34 ;  /* 0x00000039ff227219 */ /* 0x000fe40000011622 */
[----:B------:R-:W-:Y:S01]  /*5840*/  SEL R3, R62, R37, !P0 ;  /* 0x000000253e037207 */ /* 0x000fe20004000000 */
[----:B------:R-:W-:Y:S01]  /*5850*/  IMAD.HI.U32 R38, R31, R56, RZ ;  /* 0x000000381f267227 */ /* 0x000fe200078e00ff */
[----:B------:R-:W-:Y:S03]  /*5860*/  SEL R7, R63, R34, !P3 ;  /* 0x000000223f077207 */ /* 0x000fe60005800000 */
[-C--:B------:R-:W-:Y:S01]  /*5870*/  IMAD.HI.U32 R34, R3, R22.reuse, RZ ;  /* 0x0000001603227227 */ /* 0x080fe200078e00ff */
[----:B------:R-:W-:Y:S03]  /*5880*/  SHF.R.U32.HI R38, RZ, R57, R38 ;  /* 0x00000039ff267219 */ /* 0x000fe60000011626 */
[----:B------:R-:W-:Y:S01]  /*5890*/  IMAD.HI.U32 R36, R7, R22, RZ ;  /* 0x0000001607247227 */ /* 0x000fe200078e00ff */
[----:B------:R-:W-:Y:S02]  /*58a0*/  @P2 SHF.R.U32.HI R3, RZ, R23, R34 ;  /* 0x00000017ff032219 */ /* 0x000fe40000011622 */
[----:B------:R-:W-:Y:S02]  /*58b0*/  SHF.R.U32.HI R34, RZ, R61, R40 ;  /* 0x0000003dff227219 */ /* 0x000fe40000011628 */
[----:B------:R-:W-:Y:S01]  /*58c0*/  @P2 SHF.R.U32.HI R7, RZ, R23, R36 ;  /* 0x00000017ff072219 */ /* 0x000fe20000011624 */
[C---:B------:R-:W-:Y:S01]  /*58d0*/  IMAD R2, R26.reuse, R3, RZ ;  /* 0x000000031a027224 */ /* 0x040fe200078e02ff */
[----:B------:R-:W-:Y:S02]  /*58e0*/  SEL R5, R29, R34, !P0 ;  /* 0x000000221d057207 */ /* 0x000fe40004000000 */
[----:B------:R-:W-:Y:S01]  /*58f0*/  SEL R3, R31, R38, !P3 ;  /* 0x000000261f037207 */ /* 0x000fe20005800000 */
[----:B------:R-:W-:Y:S01]  /*5900*/  IMAD R4, R26, R7, RZ ;  /* 0x000000071a047224 */ /* 0x000fe200078e02ff */
[C---:B------:R-:W-:Y:S01]  /*5910*/  ISETP.GE.AND P0, PT, R5.reuse, R2, PT ;  /* 0x000000020500720c */ /* 0x040fe20003f06270 */
[----:B------:R-:W-:Y:S03]  /*5920*/  IMAD.HI.U32 R6, R5, R22, RZ ;  /* 0x0000001605067227 */ /* 0x000fe600078e00ff */
[----:B------:R-:W-:Y:S01]  /*5930*/  ISETP.GE.OR P0, PT, R3, R4, P0 ;  /* 0x000000040300720c */ /* 0x000fe20000706670 */
[----:B------:R-:W-:Y:S01]  /*5940*/  IMAD.MOV R4, RZ, RZ, -R3 ;  /* 0x000000ffff047224 */ /* 0x000fe200078e0a03 */
[-C--:B------:R-:W-:Y:S03]  /*5950*/  SHF.R.U32.HI R6, RZ, R23.reuse, R6 ;  /* 0x00000017ff067219 */ /* 0x080fe60000011606 */
[----:B------:R-:W-:Y:S01]  /*5960*/  IMAD R31, R28, R4, R31 ;  /* 0x000000041c1f7224 */ /* 0x000fe200078e021f */
[----:B------:R-:W-:Y:S05]  /*5970*/  SEL R15, R5, R6, !P2 ;  /* 0x00000006050f7207 */ /* 0x000fea0005000000 */
[----:B------:R-:W-:Y:S02]  /*5980*/  IMAD.MOV R6, RZ, RZ, -R15 ;  /* 0x000000ffff067224 */ /* 0x000fe400078e0a0f */
[C---:B------:R-:W-:Y:S04]  /*5990*/  @!P0 IMAD.HI.U32 R2, R3.reuse, R22, RZ ;  /* 0x0000001603028227 */ /* 0x040fe800078e00ff */
[----:B------:R-:W-:Y:S01]  /*59a0*/  IMAD R6, R26, R6, R5 ;  /* 0x000000061a067224 */ /* 0x000fe200078e0205 */
[----:B------:R-:W-:Y:S04]  /*59b0*/  @!P0 SHF.R.U32.HI R2, RZ, R23, R2 ;  /* 0x00000017ff028219 */ /* 0x000fe80000011602 */
[----:B------:R-:W-:Y:S02]  /*59c0*/  @!P0 SEL R0, R3, R2, !P2 ;  /* 0x0000000203008207 */ /* 0x000fe40005000000 */
[----:B------:R-:W-:Y:S02]  /*59d0*/  IADD3 R2, PT, PT, -R5, RZ, RZ ;  /* 0x000000ff05027210 */ /* 0x000fe40007ffe1ff */
[----:B------:R-:W-:Y:S01]  /*59e0*/  @!P0 IADD3 R8, PT, PT, R15, -R0, RZ ;  /* 0x800000000f088210 */ /* 0x000fe20007ffe0ff */
[----:B------:R-:W-:Y:S02]  /*59f0*/  @!P0 IMAD R0, R7, R6, R0 ;  /* 0x0000000607008224 */ /* 0x000fe400078e0200 */
[----:B------:R-:W-:Y:S02]  /*5a00*/  IMAD R29, R24, R2, R29 ;  /* 0x00000002181d7224 */ /* 0x000fe400078e021d */
[----:B------:R-:W-:Y:S02]  /*5a10*/  @!P0 IMAD R5, R8, R26, R3 ;  /* 0x0000001a08058224 */ /* 0x000fe400078e0203 */
[----:B------:R-:W-:Y:S04]  /*5a20*/  @!P0 IMAD.MOV.U32 R3, RZ, RZ, R0 ;  /* 0x000000ffff038224 */ /* 0x000fe800078e0000 */
[----:B------:R-:W-:Y:S02]  /*5a30*/  IMAD R31, R3, R28, R31 ;  /* 0x0000001c031f7224 */ /* 0x000fe400078e021f */
[----:B------:R-:W-:Y:S07]  /*5a40*/  IMAD R29, R5, R24, R29 ;  /* 0x00000018051d7224 */ /* 0x000fee00078e021d */
.L_x_98:
[----:B-1----:R-:W-:Y:S01]  /*5a50*/  @!P1 ISETP.NE.AND P0, PT, R10, 0x1, PT ;  /* 0x000000010a00980c */ /* 0x002fe20003f05270 */
[----:B------:R-:W-:Y:S01]  /*5a60*/  @!P1 IMAD.HI.U32 R3, R29, R11, RZ ;  /* 0x0000000b1d039227 */ /* 0x000fe200078e00ff */
[----:B------:R-:W-:Y:S01]  /*5a70*/  R2UR UR42, R21 ;  /* 0x00000000152a72ca */ /* 0x000fe200000e0000 */
[----:B------:R-:W-:Y:S01]  /*5a80*/  BSSY.RECONVERGENT B6, `(.L_x_99) ;  /* 0x0000031000067945 */ /* 0x000fe20003800200 */
[----:B------:R-:W-:Y:S01]  /*5a90*/  R2UR UR41, R20 ;  /* 0x00000000142972ca */ /* 0x000fe200000e0000 */
[----:B------:R-:W-:Y:S01]  /*5aa0*/  @!P1 IMAD.HI.U32 R0, R31, R12, RZ ;  /* 0x0000000c1f009227 */ /* 0x000fe200078e00ff */
[----:B------:R-:W-:Y:S02]  /*5ab0*/  @!P1 SHF.R.U32.HI R2, RZ, R14, R3 ;  /* 0x0000000eff029219 */ /* 0x000fe40000011603 */
[----:B------:R-:W-:Y:S01]  /*5ac0*/  @!P1 ISETP.NE.AND P2, PT, R9, 0x1, PT ;  /* 0x000000010900980c */ /* 0x000fe20003f45270 */
[----:B------:R-:W-:Y:S01]  /*5ad0*/  VIADD R75, R75, 0x1 ;  /* 0x000000014b4b7836 */ /* 0x000fe20000000000 */
[----:B------:R-:W-:Y:S02]  /*5ae0*/  @!P1 SEL R2, R29, R2, !P0 ;  /* 0x000000021d029207 */ /* 0x000fe40004000000 */
[----:B------:R-:W-:Y:S02]  /*5af0*/  @!P1 SHF.R.U32.HI R0, RZ, R13, R0 ;  /* 0x0000000dff009219 */ /* 0x000fe40000011600 */
[----:B------:R-:W-:Y:S01]  /*5b00*/  LOP3.LUT P0, RZ, R66, 0x1b0, RZ, 0xc0, !PT ;  /* 0x000001b042ff7812 */ /* 0x000fe2000780c0ff */
[----:B------:R-:W-:Y:S01]  /*5b10*/  USHF.L.U32 UR42, UR42, 0x6, URZ ;  /* 0x000000062a2a7899 */ /* 0x000fe200080006ff */
[----:B------:R-:W-:Y:S01]  /*5b20*/  @!P1 SEL R3, R31, R0, !P2 ;  /* 0x000000001f039207 */ /* 0x000fe20005000000 */
[----:B------:R-:W-:Y:S01]  /*5b30*/  USHF.L.U32 UR41, UR41, 0x7, URZ ;  /* 0x0000000729297899 */ /* 0x000fe200080006ff */
[----:B------:R-:W-:Y:S03]  /*5b40*/  @P4 SHF.R.U32.HI R67, RZ, 0x10, R17 ;  /* 0x00000010ff434819 */ /* 0x000fe60000011611 */
[----:B------:R-:W-:Y:S02]  /*5b50*/  @!P1 IMAD.IADD R0, R2, 0x1, -R3 ;  /* 0x0000000102009824 */ /* 0x000fe400078e0a03 */
[----:B------:R-:W-:Y:S02]  /*5b60*/  @!P1 IMAD.IADD R2, R3, 0x1, -R2 ;  /* 0x0000000103029824 */ /* 0x000fe400078e0a02 */
[----:B------:R-:W-:Y:S02]  /*5b70*/  @!P1 IMAD R31, R0, R9, R31 ;  /* 0x00000009001f9224 */ /* 0x000fe400078e021f */
[----:B------:R-:W-:Y:S01]  /*5b80*/  @!P1 IMAD R29, R2, R10, R29 ;  /* 0x0000000a021d9224 */ /* 0x000fe200078e021d */
[----:B------:R-:W-:Y:S06]  /*5b90*/  @!P0 BRA `(.L_x_100) ;  /* 0x00000000007c8947 */ /* 0x000fec0003800000 */
[----:B------:R-:W1:Y:S01]  /*5ba0*/  LDCU.64 UR8, c[0x4][0x80] ;  /* 0x01001000ff0877ac */ /* 0x000e620008000a00 */
[----:B------:R-:W-:Y:S01]  /*5bb0*/  MOV R2, 0x0 ;  /* 0x0000000000027802 */ /* 0x000fe20000000f00 */
[----:B------:R-:W-:Y:S02]  /*5bc0*/  HFMA2 R12, -RZ, RZ, 0, 5.9604644775390625e-08 ;  /* 0x00000001ff0c7431 */ /* 0x000fe400000001ff */
[----:B------:R-:W-:Y:S01]  /*5bd0*/  IMAD.MOV.U32 R8, RZ, RZ, 0x70 ;  /* 0x00000070ff087424 */ /* 0x000fe200078e00ff */
[----:B------:R2:W3:Y:S01]  /*5be0*/  LDC.64 R14, c[0x4][R2] ;  /* 0x01000000020e7b82 */ /* 0x0004e20000000a00 */
[----:B------:R-:W4:Y:S01]  /*5bf0*/  LDCU.64 UR6, c[0x4][0x88] ;  /* 0x01001100ff0677ac */ /* 0x000f220008000a00 */
[----:B------:R-:W-:Y:S01]  /*5c00*/  IMAD.MOV.U32 R13, RZ, RZ, RZ ;  /* 0x000000ffff0d7224 */ /* 0x000fe200078e00ff */
[----:B------:R-:W2:Y:S01]  /*5c10*/  LDCU.64 UR4, c[0x4][0x8] ;  /* 0x01000100ff0477ac */ /* 0x000ea20008000a00 */
[----:B-1----:R-:W-:Y:S01]  /*5c20*/  MOV R5, UR9 ;  /* 0x0000000900057c02 */ /* 0x002fe20008000f00 */
[----:B------:R-:W-:Y:S01]  /*5c30*/  IMAD.U32 R4, RZ, RZ, UR8 ;  /* 0x00000008ff047e24 */ /* 0x000fe2000f8e00ff */
[----:B----4-:R-:W-:Y:S01]  /*5c40*/  MOV R7, UR7 ;  /* 0x0000000700077c02 */ /* 0x010fe20008000f00 */
[----:B------:R-:W-:Y:S01]  /*5c50*/  IMAD.U32 R6, RZ, RZ, UR6 ;  /* 0x00000006ff067e24 */ /* 0x000fe2000f8e00ff */
[----:B--2---:R-:W-:Y:S01]  /*5c60*/  MOV R11, UR5 ;  /* 0x00000005000b7c02 */ /* 0x004fe20008000f00 */
[----:B------:R-:W-:Y:S02]  /*5c70*/  IMAD.U32 R10, RZ, RZ, UR4 ;  /* 0x00000004ff0a7e24 */ /* 0x000fe4000f8e00ff */
[----:B------:R-:W-:Y:S07]  /*5c80*/  LEPC R20, `(.L_x_101) ;  /* 0x000000001014794e */ /* 0x000fee0000000000 */
[----:B---3-5:R-:W-:Y:S05]  /*5c90*/  CALL.ABS.NOINC R14 ;  /* 0x000000000e007343 */ /* 0x028fea0003c00000 */
.L_x_101:
[----:B------:R-:W1:Y:S01]  /*5ca0*/  LDCU.64 UR8, c[0x4][0x80] ;  /* 0x01001000ff0877ac */ /* 0x000e620008000a00 */
[----:B------:R-:W2:Y:S01]  /*5cb0*/  LDC.64 R2, c[0x4][R2] ;  /* 0x0100000002027b82 */ /* 0x000ea20000000a00 */
[----:B------:R-:W-:Y:S02]  /*5cc0*/  HFMA2 R12, -RZ, RZ, 0, 5.9604644775390625e-08 ;  /* 0x00000001ff0c7431 */ /* 0x000fe400000001ff */
[----:B------:R-:W-:Y:S02]  /*5cd0*/  IMAD.MOV.U32 R8, RZ, RZ, 0x70 ;  /* 0x00000070ff087424 */ /* 0x000fe400078e00ff */
[----:B------:R-:W-:Y:S01]  /*5ce0*/  IMAD.MOV.U32 R13, RZ, RZ, RZ ;  /* 0x000000ffff0d7224 */ /* 0x000fe200078e00ff */
[----:B------:R-:W3:Y:S01]  /*5cf0*/  LDCU.64 UR6, c[0x4][0x88] ;  /* 0x01001100ff0677ac */ /* 0x000ee20008000a00 */
[----:B------:R-:W4:Y:S01]  /*5d00*/  LDCU.64 UR4, c[0x4][0x8] ;  /* 0x01000100ff0477ac */ /* 0x000f220008000a00 */
[----:B-1----:R-:W-:Y:S02]  /*5d10*/  MOV R4, UR8 ;  /* 0x0000000800047c02 */ /* 0x002fe40008000f00 */
[----:B------:R-:W-:Y:S02]  /*5d20*/  MOV R5, UR9 ;  /* 0x0000000900057c02 */ /* 0x000fe40008000f00 */
[----:B---3--:R-:W-:Y:S01]  /*5d30*/  MOV R7, UR7 ;  /* 0x0000000700077c02 */ /* 0x008fe20008000f00 */
[----:B------:R-:W-:Y:S01]  /*5d40*/  IMAD.U32 R6, RZ, RZ, UR6 ;  /* 0x00000006ff067e24 */ /* 0x000fe2000f8e00ff */
[----:B----4-:R-:W-:Y:S01]  /*5d50*/  MOV R11, UR5 ;  /* 0x00000005000b7c02 */ /* 0x010fe20008000f00 */
[----:B------:R-:W-:Y:S02]  /*5d60*/  IMAD.U32 R10, RZ, RZ, UR4 ;  /* 0x00000004ff0a7e24 */ /* 0x000fe4000f8e00ff */
[----:B------:R-:W-:Y:S07]  /*5d70*/  LEPC R20, `(.L_x_100) ;  /* 0x000000001014794e */ /* 0x000fee0000000000 */
[----:B--2---:R-:W-:Y:S05]  /*5d80*/  CALL.ABS.NOINC R2 ;  /* 0x0000000002007343 */ /* 0x004fea0003c00000 */
.L_x_100:
[----:B------:R-:W-:Y:S05]  /*5d90*/  BSYNC.RECONVERGENT B6 ;  /* 0x0000000000067941 */ /* 0x000fea0003800200 */
.L_x_99:
[----:B------:R-:W-:Y:S01]  /*5da0*/  ISETP.NE.U32.AND P4, PT, R54, RZ, PT ;  /* 0x000000ff3600720c */ /* 0x000fe20003f85070 */
[----:B------:R-:W-:Y:S01]  /*5db0*/  UISETP.NE.AND UP2, UPT, UR50, URZ, UPT ;  /* 0x000000ff3200728c */ /* 0x000fe2000bf45270 */
[----:B------:R-:W-:Y:S01]  /*5dc0*/  ISETP.NE.U32.AND P2, PT, RZ, UR38, PT ;  /* 0x00000026ff007c0c */ /* 0x000fe2000bf45070 */
[----:B------:R-:W-:Y:S01]  /*5dd0*/  UISETP.NE.U32.AND UP1, UPT, UR44, URZ, UPT ;  /* 0x000000ff2c00728c */ /* 0x000fe2000bf25070 */
[----:B------:R-:W-:Y:S01]  /*5de0*/  ISETP.NE.AND.EX P4, PT, R55, RZ, PT, P4 ;  /* 0x000000ff3700720c */ /* 0x000fe20003f85340 */
[----:B------:R-:W-:Y:S01]  /*5df0*/  UPLOP3.LUT UP0, UPT, UPT, UPT, UPT, 0x40, 0x4 ;  /* 0x000000000004789c */ /* 0x000fe20003f0e870 */
[----:B------:R-:W-:Y:S01]  /*5e00*/  ISETP.NE.AND.EX P2, PT, RZ, UR39, PT, P2 ;  /* 0x00000027ff007c0c */ /* 0x000fe2000bf45320 */
[----:B------:R-:W-:Y:S01]  /*5e10*/  UISETP.NE.AND.EX UP1, UPT, UR45, URZ, UPT, UP1 ;  /* 0x000000ff2d00728c */ /* 0x000fe2000bf25310 */
[----:B------:R-:W-:Y:S04]  /*5e20*/  PLOP3.LUT P1, PT, PT, PT, UP2, 0x80, 0x8 ;  /* 0x000000000008781c */ /* 0x000fe80003f2f028 */
[----:B------:R-:W-:Y:S06]  /*5e30*/  @UP2 UPLOP3.LUT UP0, UPT, UPT, UPT, UP1, 0x80, 0x8 ;  /* 0x000000000008289c */ /* 0x000fec0003f0f010 */
[----:B------:R-:W-:Y:S01]  /*5e40*/  PLOP3.LUT P0, PT, PT, PT, UP0, 0x80, 0x8 ;  /* 0x000000000008781c */ /* 0x000fe20003f0f008 */
[----:B------:R-:W-:Y:S01]  /*5e50*/  @!UPT UIADD3 URZ, UPT, UPT, URZ, URZ, URZ ;  /* 0x000000fffffff290 */ /* 0x000fe2000fffe0ff */
[----:B------:R-:W-:Y:S11]  /*5e60*/  BRA.U !UP1, `(.L_x_102) ;  /* 0x0000000109387547 */ /* 0x000ff6000b800000 */
[----:B------:R-:W-:Y:S01]  /*5e70*/  UISETP.NE.U32.AND UP0, UPT, UR38, URZ, UPT ;  /* 0x000000ff2600728c */ /* 0x000fe2000bf05070 */
[----:B------:R-:W-:Y:S02]  /*5e80*/  HFMA2 R0, -RZ, RZ, 0, 5.9604644775390625e-08 ;  /* 0x00000001ff007431 */ /* 0x000fe400000001ff */
[----:B------:R-:W-:Y:S01]  /*5e90*/  IMAD.MOV.U32 R59, RZ, RZ, 0x1 ;  /* 0x00000001ff3b7424 */ /* 0x000fe200078e00ff */
[----:B------:R-:W-:Y:S06]  /*5ea0*/  UISETP.NE.AND.EX UP0, UPT, UR39, URZ, UPT, UP0 ;  /* 0x000000ff2700728c */ /* 0x000fec000bf05300 */
[----:B------:R-:W-:Y:S05]  /*5eb0*/  PLOP3.LUT P3, PT, PT, PT, UP0, 0x80, 0x8 ;  /* 0x000000000008781c */ /* 0x000fea0003f6f008 */
[----:B------:R-:W1:Y:S01]  /*5ec0*/  @UP0 LDCU.64 UR6, c[0x0][0x888] ;  /* 0x00011100ff0607ac */ /* 0x000e620008000a00 */
[----:B------:R-:W-:Y:S07]  /*5ed0*/  @UP0 UIMAD UR4, UR36, UR44, URZ ;  /* 0x0000002c240402a4 */ /* 0x000fee000f8e02ff */
[----:B------:R-:W-:Y:S01]  /*5ee0*/  @!P3 PRMT R59, R0, 0x7610, R59 ;  /* 0x00007610003bb816 */ /* 0x000fe2000000003b */
[----:B-1----:R-:W-:Y:S03]  /*5ef0*/  @UP0 UIMAD.WIDE UR6, UR4, 0x4, UR6 ;  /* 0x00000004040608a5 */ /* 0x002fe6000f8e0206 */
[----:B------:R-:W1:Y:S03]  /*5f00*/  @!UP0 LDCU UR4, c[0x0][0x880] ;  /* 0x00011000ff0487ac */ /* 0x000e660008000800 */
[----:B------:R-:W-:Y:S01]  /*5f10*/  IMAD.U32 R2, RZ, RZ, UR6 ;  /* 0x00000006ff027e24 */ /* 0x000fe2000f8e00ff */
[----:B------:R-:W-:Y:S05]  /*5f20*/  MOV R3, UR7 ;  /* 0x0000000700037c02 */ /* 0x000fea0008000f00 */
[----:B-----5:R2:W5:Y:S02]  /*5f30*/  @P3 LDG.E R35, desc[UR46][R2.64] ;  /* 0x0000002e02233981 */ /* 0x020564000c1e1900 */
[----:B-12---:R-:W-:Y:S02]  /*5f40*/  @!P3 IMAD.U32 R35, RZ, RZ, UR4 ;  /* 0x00000004ff23be24 */ /* 0x006fe4000f8e00ff */
.L_x_102:
[----:B------:R-:W-:Y:S05]  /*5f50*/  @!P4 BRA `(.L_x_103) ;  /* 0x000000000020c947 */ /* 0x000fea0003800000 */
[----:B------:R-:W-:Y:S04]  /*5f60*/  ISETP.NE.U32.AND P3, PT, R52, RZ, PT ;  /* 0x000000ff3400720c */ /* 0x000fe80003f65070 */
[----:B------:R-:W-:Y:S11]  /*5f70*/  ISETP.NE.AND.EX P3, PT, R53, RZ, PT, P3 ;  /* 0x000000ff3500720c */ /* 0x000ff60003f65330 */
[----:B------:R-:W-:Y:S02]  /*5f80*/  @!UPT UIADD3 URZ, UPT, UPT, URZ, URZ, URZ ;  /* 0x000000fffffff290 */ /* 0x000fe4000fffe0ff */
[----:B------:R-:W1:Y:S01]  /*5f90*/  @P3 LDC.64 R2, c[0x0][0x8a8] ;  /* 0x00022a00ff023b82 */ /* 0x000e620000000a00 */
[----:B------:R-:W-:Y:S04]  /*5fa0*/  @P3 IMAD R0, R54, UR36, RZ ;  /* 0x0000002436003c24 */ /* 0x000fe8000f8e02ff */
[----:B-1----:R-:W-:Y:S05]  /*5fb0*/  @P3 IMAD.WIDE R2, R0, 0x4, R2 ;  /* 0x0000000400023825 */ /* 0x002fea00078e0202 */
[----:B-----5:R1:W5:Y:S02]  /*5fc0*/  @P3 LDG.E R33, desc[UR46][R2.64] ;  /* 0x0000002e02213981 */ /* 0x020364000c1e1900 */
[----:B-1----:R-:W2:Y:S02]  /*5fd0*/  @!P3 LDC R33, c[0x0][0x8a0] ;  /* 0x00022800ff21bb82 */ /* 0x002ea40000000800 */
.L_x_103:
[----:B-----5:R-:W-:Y:S01]  /*5fe0*/  FSETP.NEU.AND P3, PT, R35, RZ, PT ;  /* 0x000000ff2300720b */ /* 0x020fe20003f6d000 */
[----:B------:R-:W-:Y:S01]  /*5ff0*/  IMAD.SHL.U32 R80, R64, 0x2, RZ ;  /* 0x0000000240507824 */ /* 0x000fe200078e00ff */
[----:B------:R-:W-:Y:S01]  /*6000*/  SEL R7, RZ, 0xffffffff, P2 ;  /* 0xffffffffff077807 */ /* 0x000fe20001000000 */
[----:B------:R-:W-:Y:S01]  /*6010*/  BSSY B1, `(.L_x_104) ;  /* 0x0000036000017945 */ /* 0x000fe20003800000 */
[----:B------:R-:W-:Y:S01]  /*6020*/  @P1 LOP3.LUT P2, RZ, R59, 0xff, RZ, 0xc0, !PT ;  /* 0x000000ff3bff1812 */ /* 0x000fe2000784c0ff */
[----:B------:R-:W-:Y:S01]  /*6030*/  VIADD R78, R80, UR48 ;  /* 0x00000030504e7c36 */ /* 0x000fe20008000000 */
[----:B------:R-:W-:Y:S01]  /*6040*/  @P1 SEL R2, RZ, 0xffffffff, P3 ;  /* 0xffffffffff021807 */ /* 0x000fe20001800000 */
[----:B------:R-:W-:Y:S01]  /*6050*/  IMAD.MOV.U32 R81, RZ, RZ, 0x1 ;  /* 0x00000001ff517424 */ /* 0x000fe200078e00ff */
[----:B------:R-:W-:Y:S01]  /*6060*/  LOP3.LUT R70, R70, 0x1, RZ, 0x3c, !PT ;  /* 0x0000000146467812 */ /* 0x000fe200078e3cff */
[----:B------:R-:W-:Y:S01]  /*6070*/  IMAD.MOV.U32 R39, RZ, RZ, RZ ;  /* 0x000000ffff277224 */ /* 0x000fe200078e00ff */
[----:B------:R-:W-:Y:S02]  /*6080*/  @P0 SEL R2, R7, R2, !P2 ;  /* 0x0000000207020207 */ /* 0x000fe40005000000 */
[----:B------:R-:W-:Y:S02]  /*6090*/  CS2R R50, SRZ ;  /* 0x0000000000327805 */ /* 0x000fe4000001ff00 */
[----:B------:R-:W-:Y:S02]  /*60a0*/  LEA R79, R30, UR48, 0x3 ;  /* 0x000000301e4f7c11 */ /* 0x000fe4000f8e18ff */
[----:B------:R-:W-:Y:S02]  /*60b0*/  CS2R R48, SRZ ;  /* 0x0000000000307805 */ /* 0x000fe4000001ff00 */
[----:B------:R-:W-:Y:S02]  /*60c0*/  @P1 LOP3.LUT R2, R2, 0x1, RZ, 0xc0, !PT ;  /* 0x0000000102021812 */ /* 0x000fe400078ec0ff */
[----:B------:R-:W-:Y:S02]  /*60d0*/  CS2R R42, SRZ ;  /* 0x00000000002a7805 */ /* 0x000fe4000001ff00 */
[----:B------:R-:W-:Y:S02]  /*60e0*/  SHF.L.U32 R0, R69, 0x1f, RZ ;  /* 0x0000001f45007819 */ /* 0x000fe400000006ff */
[----:B------:R-:W-:Y:S02]  /*60f0*/  CS2R R40, SRZ ;  /* 0x0000000000287805 */ /* 0x000fe4000001ff00 */
[----:B------:R-:W-:Y:S01]  /*6100*/  ISETP.NE.U32.OR P5, PT, R2, 0x1, !P1 ;  /* 0x000000010200780c */ /* 0x000fe20004fa5470 */
[----:B------:R-:W-:Y:S01]  /*6110*/  IMAD.IADD R77, R71, 0x1, R78 ;  /* 0x00000001474d7824 */ /* 0x000fe200078e024e */
[----:B------:R-:W-:Y:S02]  /*6120*/  PLOP3.LUT P2, PT, PT, PT, UP1, 0x80, 0x8 ;  /* 0x000000000008781c */ /* 0x000fe40003f4f018 */
[----:B------:R-:W-:Y:S02]  /*6130*/  LEA.HI R5, R30, R30, RZ, 0x1 ;  /* 0x0000001e1e057211 */ /* 0x000fe400078f08ff */
[----:B------:R-:W-:Y:S02]  /*6140*/  LOP3.LUT P4, R74, R59, 0xff, RZ, 0xc0, !PT ;  /* 0x000000ff3b4a7812 */ /* 0x000fe4000788c0ff */
[----:B------:R-:W-:Y:S01]  /*6150*/  SEL R2, RZ, 0xffffffff, P3 ;  /* 0xffffffffff027807 */ /* 0x000fe20001800000 */
[C---:B------:R-:W-:Y:S01]  /*6160*/  IMAD.SHL.U32 R3, R5.reuse, 0x40, RZ ;  /* 0x0000004005037824 */ /* 0x040fe200078e00ff */
[----:B------:R-:W-:Y:S02]  /*6170*/  LOP3.LUT R5, R5, 0xffe, RZ, 0xc0, !PT ;  /* 0x00000ffe05057812 */ /* 0x000fe400078ec0ff */
[----:B------:R-:W-:Y:S02]  /*6180*/  P2R R76, PR, RZ, 0x20 ;  /* 0x00000020ff4c7803 */ /* 0x000fe40000000000 */
[----:B------:R-:W-:Y:S01]  /*6190*/  @P5 SHF.L.U32 R4, R70, 0x1f, RZ ;  /* 0x0000001f46045819 */ /* 0x000fe200000006ff */
[----:B------:R-:W-:Y:S01]  /*61a0*/  IMAD.IADD R34, R30, 0x1, -R5 ;  /* 0x000000011e227824 */ /* 0x000fe200078e0a05 */
[----:B------:R-:W-:Y:S02]  /*61b0*/  @P2 SEL R2, R7, R2, !P4 ;  /* 0x0000000207022207 */ /* 0x000fe40006000000 */
[----:B------:R-:W1:Y:S01]  /*61c0*/  @P5 SYNCS.PHASECHK.TRANS64.TRYWAIT P1, [UR48+0x110], R4 ;  /* 0x00011004ff0055a7 */ /* 0x000e620008021130 */
[----:B------:R-:W-:Y:S02]  /*61d0*/  LOP3.LUT R3, R3, 0xffffff80, RZ, 0xc0, !PT ;  /* 0xffffff8003037812 */ /* 0x000fe400078ec0ff */
[----:B------:R-:W-:Y:S03]  /*61e0*/  LOP3.LUT R2, R2, 0x1, RZ, 0xc0, !PT ;  /* 0x0000000102027812 */ /* 0x000fe600078ec0ff */
[----:B------:R-:W-:Y:S01]  /*61f0*/  IMAD.IADD R3, R32, 0x1, R3 ;  /* 0x0000000120037824 */ /* 0x000fe200078e0203 */
[----:B------:R-:W-:Y:S03]  /*6200*/  ISETP.NE.U32.AND P2, PT, R2, 0x1, PT ;  /* 0x000000010200780c */ /* 0x000fe60003f45070 */
[----:B------:R-:W-:Y:S01]  /*6210*/  IMAD R34, R34, 0x100000, R3 ;  /* 0x0010000022227824 */ /* 0x000fe200078e0203 */
[----:B------:R-:W-:Y:S01]  /*6220*/  P2R R82, PR, RZ, 0x4 ;  /* 0x00000004ff527803 */ /* 0x000fe20000000000 */
[----:B------:R3:W4:Y:S01]  /*6230*/  SYNCS.PHASECHK.TRANS64.TRYWAIT P0, [R79+URZ+0x180], R0 ;  /* 0x000180004f0075a7 */ /* 0x00072200080011ff */
[----:B-1----:R-:W-:Y:S01]  /*6240*/  @P5 SEL R81, RZ, 0x1, !P1 ;  /* 0x00000001ff515807 */ /* 0x002fe20004800000 */
[----:B---3--:R-:W-:Y:S06]  /*6250*/  @!P5 BRA `(.L_x_105) ;  /* 0x000000000044d947 */ /* 0x008fec0003800000 */
[----:B------:R-:W-:Y:S01]  /*6260*/  IMAD.MOV.U32 R50, RZ, RZ, RZ ;  /* 0x000000ffff327224 */ /* 0x000fe200078e00ff */
[----:B------:R-:W-:Y:S01]  /*6270*/  ISETP.NE.AND P1, PT, R81, RZ, PT ;  /* 0x000000ff5100720c */ /* 0x000fe20003f25270 */
[----:B------:R-:W-:Y:S01]  /*6280*/  BSSY B0, `(.L_x_106) ;  /* 0x0000008000007945 */ /* 0x000fe20003800000 */
[----:B------:R-:W-:Y:S02]  /*6290*/  CS2R R42, SRZ ;  /* 0x00000000002a7805 */ /* 0x000fe4000001ff00 */
[----:B------:R-:W-:Y:S02]  /*62a0*/  CS2R R40, SRZ ;  /* 0x0000000000287805 */ /* 0x000fe4000001ff00 */
[----:B------:R-:W-:Y:S07]  /*62b0*/  CS2R R48, SRZ ;  /* 0x0000000000307805 */ /* 0x000fee000001ff00 */
[----:B------:R-:W-:Y:S05]  /*62c0*/  @P1 BRA `(.L_x_107) ;  /* 0x00000000000c1947 */ /* 0x000fea0003800000 */
[----:B------:R-:W-:Y:S04]  /*62d0*/  SHF.L.U32 R3, R70, 0x1f, RZ ;  /* 0x0000001f46037819 */ /* 0x000fe800000006ff */
[----:B------:R-:W1:Y:S02]  /*62e0*/  SYNCS.PHASECHK.TRANS64.TRYWAIT P1, [UR48+0x110], R3 ;  /* 0x00011003ff0075a7 */ /* 0x000e640008021130 */
[----:B-1----:R-:W-:Y:S05]  /*62f0*/  @!P1 BRA `(.L_x_108) ;  /* 0x0000003000d49947 */ /* 0x002fea0003800000 */
.L_x_107:
[----:B------:R-:W-:Y:S05]  /*6300*/  BSYNC B0 ;  /* 0x0000000000007941 */ /* 0x000fea0003800000 */
.L_x_106:
[----:B------:R-:W-:Y:S01]  /*6310*/  ISETP.NE.AND P1, PT, R82, RZ, PT ;  /* 0x000000ff5200720c */ /* 0x000fe20003f25270 */
[----:B------:R-:W-:Y:S11]  /*6320*/  HFMA2 R39, -RZ, RZ, 0, 5.9604644775390625e-08 ;  /* 0x00000001ff277431 */ /* 0x000ff600000001ff */
[----:B------:R-:W-:Y:S01]  /*6330*/  @!UPT UIADD3 URZ, UPT, UPT, URZ, URZ, URZ ;  /* 0x000000fffffff290 */ /* 0x000fe2000fffe0ff */
[----:B------:R-:W-:Y:S05]  /*6340*/  @P1 WARPSYNC.ALL ;  /* 0x0000000000001948 */ /* 0x000fea0003800000 */
[----:B------:R3:W1:Y:S04]  /*6350*/  @P1 LDSM.16.M88.4 R40, [R80+UR48+0x400] ;  /* 0x000400305028183b */ /* 0x0006680008000200 */
[----:B------:R3:W1:Y:S02]  /*6360*/  @P1 LDSM.16.M88.4 R48, [R77+0x400] ;  /* 0x000400004d30183b */ /* 0x0006640000000200 */
.L_x_105:
[----:B------:R-:W-:Y:S05]  /*6370*/  BSYNC B1 ;  /* 0x0000000000017941 */ /* 0x000fea0003800000 */
.L_x_104:
[----:B-1----:R-:W-:Y:S04]  /*6380*/  SHF.R.U32.HI R2, RZ, 0x15, R34 ;  /* 0x00000015ff027819 */ /* 0x002fe80000011622 */
[----:B------:R-:W-:Y:S01]  /*6390*/  LOP3.LUT P1, RZ, R2, 0x3, R65, 0x48, !PT ;  /* 0x0000000302ff7812 */ /* 0x000fe20007824841 */
[----:B------:R-:W-:Y:S01]  /*63a0*/  @!UPT UIADD3 URZ, UPT, UPT, URZ, URZ, URZ ;  /* 0x000000fffffff290 */ /* 0x000fe2000fffe0ff */
[----:B----4-:R-:W-:Y:S11]  /*63b0*/  @P0 BRA `(.L_x_109) ;  /* 0x0000000000080947 */ /* 0x010ff60003800000 */
[----:B------:R-:W1:Y:S02]  /*63c0*/  SYNCS.PHASECHK.TRANS64.TRYWAIT P0, [R79+URZ+0x180], R0 ;  /* 0x000180004f0075a7 */ /* 0x000e6400080011ff */
[----:B-1----:R-:W-:Y:S05]  /*63d0*/  @!P0 BRA `(.L_x_110) ;  /* 0x0000003000b48947 */ /* 0x002fea0003800000 */
.L_x_109:
[----:B------:R-:W-:Y:S05]  /*63e0*/  @!P1 BRA `(.L_x_111) ;  /* 0x0000000000409947 */ /* 0x000fea0003800000 */
[----:B------:R-:W4:Y:S01]  /*63f0*/  LDCU.64 UR8, c[0x4][0x70] ;  /* 0x01000e00ff0877ac */ /* 0x000f220008000a00 */
[----:B------:R-:W-:Y:S01]  /*6400*/  MOV R3, 0x0 ;  /* 0x0000000000037802 */ /* 0x000fe20000000f00 */
[----:B------:R-:W-:Y:S02]  /*6410*/  HFMA2 R12, -RZ, RZ, 0, 5.9604644775390625e-08 ;  /* 0x00000001ff0c7431 */ /* 0x000fe400000001ff */
[----:B------:R-:W-:Y:S02]  /*6420*/  IMAD.MOV.U32 R8, RZ, RZ, 0x192 ;  /* 0x00000192ff087424 */ /* 0x000fe400078e00ff */
[----:B------:R-:W-:Y:S01]  /*6430*/  IMAD.MOV.U32 R13, RZ, RZ, RZ ;  /* 0x000000ffff0d7224 */ /* 0x000fe200078e00ff */
[----:B------:R-:W5:Y:S01]  /*6440*/  LDCU.64 UR6, c[0x4][0x78] ;  /* 0x01000f00ff0677ac */ /* 0x000f620008000a00 */
[----:B------:R-:W1:Y:S01]  /*6450*/  LDC.64 R2, c[0x4][R3] ;  /* 0x0100000003027b82 */ /* 0x000e620000000a00 */
[----:B------:R-:W2:Y:S01]  /*6460*/  LDCU.64 UR4, c[0x4][0x10] ;  /* 0x01000200ff0477ac */ /* 0x000ea20008000a00 */
[----:B----4-:R-:W-:Y:S01]  /*6470*/  MOV R5, UR9 ;  /* 0x0000000900057c02 */ /* 0x010fe20008000f00 */
[----:B------:R-:W-:Y:S01]  /*6480*/  IMAD.U32 R4, RZ, RZ, UR8 ;  /* 0x00000008ff047e24 */ /* 0x000fe2000f8e00ff */
[----:B-----5:R-:W-:Y:S01]  /*6490*/  MOV R7, UR7 ;  /* 0x0000000700077c02 */ /* 0x020fe20008000f00 */
[----:B------:R-:W-:Y:S01]  /*64a0*/  IMAD.U32 R6, RZ, RZ, UR6 ;  /* 0x00000006ff067e24 */ /* 0x000fe2000f8e00ff */
[----:B--2---:R-:W-:Y:S01]  /*64b0*/  MOV R11, UR5 ;  /* 0x00000005000b7c02 */ /* 0x004fe20008000f00 */
[----:B------:R-:W-:Y:S02]  /*64c0*/  IMAD.U32 R10, RZ, RZ, UR4 ;  /* 0x00000004ff0a7e24 */ /* 0x000fe4000f8e00ff */
[----:B------:R-:W-:Y:S07]  /*64d0*/  LEPC R20, `(.L_x_111) ;  /* 0x000000001014794e */ /* 0x000fee0000000000 */
[----:B-1-3--:R-:W-:Y:S05]  /*64e0*/  CALL.ABS.NOINC R2 ;  /* 0x0000000002007343 */ /* 0x00afea0003c00000 */
.L_x_111:
[----:B------:R-:W-:Y:S05]  /*64f0*/  WARPSYNC.ALL ;  /* 0x0000000000007948 */ /* 0x000fea0003800000 */
[----:B------:R-:W-:Y:S01]  /*6500*/  R2UR UR4, R34 ;  /* 0x00000000220472ca */ /* 0x000fe200000e0000 */
[--C-:B------:R-:W-:Y:S01]  /*6510*/  HADD2.F32 R20, -RZ, R40.reuse.H0_H0 ;  /* 0x20000028ff147230 */ /* 0x100fe20000004100 */
[----:B------:R-:W-:Y:S01]  /*6520*/  ISETP.NE.AND P0, PT, R72, RZ, PT ;  /* 0x000000ff4800720c */ /* 0x000fe20003f05270 */
[----:B------:R-:W-:Y:S01]  /*6530*/  HADD2.F32 R21, -RZ, R40.H1_H1 ;  /* 0x30000028ff157230 */ /* 0x000fe20000004100 */
[----:B------:R-:W-:Y:S01]  /*6540*/  BSSY.RECONVERGENT B0, `(.L_x_112) ;  /* 0x000004c000007945 */ /* 0x000fe20003800200 */
[----:B------:R-:W-:Y:S02]  /*6550*/  HADD2.F32 R36, -RZ, R41.H1_H1 ;  /* 0x30000029ff247230 */ /* 0x000fe40000004100 */
[----:B------:R-:W-:Y:S02]  /*6560*/  HADD2.F32 R37, -RZ, R43.H0_H0 ;  /* 0x2000002bff257230 */ /* 0x000fe40000004100 */
[----:B------:R-:W-:Y:S04]  /*6570*/  HADD2.F32 R38, -RZ, R51.H1_H1 ;  /* 0x30000033ff267230 */ /* 0x000fe80000004100 */
[----:B------:R-:W1:Y:S02]  /*6580*/  LDTM.16dp256bit.x4 R4, tmem[UR4] ;  /* 0x00000004000479ee */ /* 0x000e640008120000 */
[C---:B-12---:R-:W-:Y:S01]  /*6590*/  FMUL R0, R33.reuse, R4 ;  /* 0x0000000421007220 */ /* 0x046fe20000400000 */
[C---:B------:R-:W-:Y:S01]  /*65a0*/  FMUL R2, R33.reuse, R5 ;  /* 0x0000000521027220 */ /* 0x040fe20000400000 */
[C---:B------:R-:W-:Y:S01]  /*65b0*/  FMUL R3, R33.reuse, R6 ;  /* 0x0000000621037220 */ /* 0x040fe20000400000 */
[----:B------:R-:W-:Y:S01]  /*65c0*/  FMUL R7, R33, R7 ;  /* 0x0000000721077220 */ /* 0x000fe20000400000 */
[C---:B------:R-:W-:Y:S01]  /*65d0*/  FFMA R0, R35.reuse, R20, R0 ;  /* 0x0000001423007223 */ /* 0x040fe20000000000 */
[----:B------:R-:W-:Y:S02]  /*65e0*/  HADD2.F32 R20, -RZ, R41.H0_H0 ;  /* 0x20000029ff147230 */ /* 0x000fe40000004100 */
[----:B------:R-:W-:Y:S01]  /*65f0*/  FFMA R2, R35, R21, R2 ;  /* 0x0000001523027223 */ /* 0x000fe20000000002 */
[--C-:B------:R-:W-:Y:S02]  /*6600*/  HADD2.F32 R21, -RZ, R42.reuse.H0_H0 ;  /* 0x2000002aff157230 */ /* 0x100fe40000004100 */
[C---:B------:R-:W-:Y:S01]  /*6610*/  FMUL R4, R33.reuse, R8 ;  /* 0x0000000821047220 */ /* 0x040fe20000400000 */
[----:B------:R-:W-:Y:S01]  /*6620*/  FMUL R5, R33, R9 ;  /* 0x0000000921057220 */ /* 0x000fe20000400000 */
[C---:B------:R-:W-:Y:S01]  /*6630*/  FFMA R3, R35.reuse, R20, R3 ;  /* 0x0000001423037223 */ /* 0x040fe20000000003 */
[----:B------:R-:W-:Y:S01]  /*6640*/  HADD2.F32 R20, -RZ, R42.H1_H1 ;  /* 0x3000002aff147230 */ /* 0x000fe20000004100 */
[----:B------:R-:W-:Y:S01]  /*6650*/  F2FP.F16.F32.PACK_AB R44, R2, R0 ;  /* 0x00000000022c723e */ /* 0x000fe200000000ff */
[C---:B------:R-:W-:Y:S01]  /*6660*/  FFMA R7, R35.reuse, R36, R7 ;  /* 0x0000002423077223 */ /* 0x040fe20000000007 */
[----:B------:R-:W-:Y:S01]  /*6670*/  FFMA R4, R35, R21, R4 ;  /* 0x0000001523047223 */ /* 0x000fe20000000004 */
[----:B------:R-:W-:Y:S01]  /*6680*/  FMUL R6, R33, R10 ;  /* 0x0000000a21067220 */ /* 0x000fe20000400000 */
[----:B------:R-:W-:Y:S02]  /*6690*/  HADD2.F32 R36, -RZ, R43.H1_H1 ;  /* 0x3000002bff247230 */ /* 0x000fe40000004100 */
[----:B------:R-:W-:Y:S01]  /*66a0*/  FFMA R5, R35, R20, R5 ;  /* 0x0000001423057223 */ /* 0x000fe20000000005 */
[----:B------:R-:W-:Y:S01]  /*66b0*/  FMUL R11, R33, R11 ;  /* 0x0000000b210b7220 */ /* 0x000fe20000400000 */
[----:B------:R-:W-:Y:S01]  /*66c0*/  FFMA R6, R35, R37, R6 ;  /* 0x0000002523067223 */ /* 0x000fe20000000006 */
[--C-:B------:R-:W-:Y:S02]  /*66d0*/  HADD2.F32 R20, -RZ, R48.reuse.H0_H0 ;  /* 0x20000030ff147230 */ /* 0x100fe40000004100 */
[----:B------:R-:W-:Y:S01]  /*66e0*/  FMUL R8, R33, R12 ;  /* 0x0000000c21087220 */ /* 0x000fe20000400000 */
[----:B------:R-:W-:Y:S01]  /*66f0*/  FFMA R11, R35, R36, R11 ;  /* 0x00000024230b7223 */ /* 0x000fe2000000000b */
[----:B------:R-:W-:Y:S02]  /*6700*/  HADD2.F32 R36, -RZ, R48.H1_H1 ;  /* 0x30000030ff247230 */ /* 0x000fe40000004100 */
[C---:B------:R-:W-:Y:S01]  /*6710*/  FMUL R9, R33.reuse, R13 ;  /* 0x0000000d21097220 */ /* 0x040fe20000400000 */
[--C-:B------:R-:W-:Y:S02]  /*6720*/  HADD2.F32 R21, -RZ, R49.reuse.H0_H0 ;  /* 0x20000031ff157230 */ /* 0x100fe40000004100 */
[----:B------:R-:W-:Y:S01]  /*6730*/  FMUL R10, R33, R14 ;  /* 0x0000000e210a7220 */ /* 0x000fe20000400000 */
[C---:B------:R-:W-:Y:S01]  /*6740*/  FFMA R8, R35.reuse, R20, R8 ;  /* 0x0000001423087223 */ /* 0x040fe20000000008 */
[C---:B------:R-:W-:Y:S01]  /*6750*/  FFMA R9, R35.reuse, R36, R9 ;  /* 0x0000002423097223 */ /* 0x040fe20000000009 */
[----:B------:R-:W-:Y:S02]  /*6760*/  HADD2.F32 R20, -RZ, R49.H1_H1 ;  /* 0x30000031ff147230 */ /* 0x000fe40000004100 */
[----:B------:R-:W-:Y:S01]  /*6770*/  FFMA R10, R35, R21, R10 ;  /* 0x00000015230a7223 */ /* 0x000fe2000000000a */
[C---:B------:R-:W-:Y:S01]  /*6780*/  FMUL R15, R33.reuse, R15 ;  /* 0x0000000f210f7220 */ /* 0x040fe20000400000 */
[--C-:B------:R-:W-:Y:S02]  /*6790*/  HADD2.F32 R21, -RZ, R50.reuse.H0_H0 ;  /* 0x20000032ff157230 */ /* 0x100fe40000004100 */
[C---:B------:R-:W-:Y:S01]  /*67a0*/  FMUL R12, R33.reuse, R16 ;  /* 0x00000010210c7220 */ /* 0x040fe20000400000 */
[----:B------:R-:W-:Y:S02]  /*67b0*/  HADD2.F32 R36, -RZ, R50.H1_H1 ;  /* 0x30000032ff247230 */ /* 0x000fe40000004100 */
[C---:B------:R-:W-:Y:S01]  /*67c0*/  FMUL R13, R33.reuse, R17 ;  /* 0x00000011210d7220 */ /* 0x040fe20000400000 */
[----:B------:R-:W-:Y:S02]  /*67d0*/  HADD2.F32 R37, -RZ, R51.H0_H0 ;  /* 0x20000033ff257230 */ /* 0x000fe40000004100 */
[----:B------:R-:W-:Y:S01]  /*67e0*/  FMUL R14, R33, R18 ;  /* 0x00000012210e7220 */ /* 0x000fe20000400000 */
[----:B------:R-:W-:Y:S01]  /*67f0*/  FFMA R15, R35, R20, R15 ;  /* 0x00000014230f7223 */ /* 0x000fe2000000000f */
[----:B------:R-:W-:Y:S01]  /*6800*/  FMUL R19, R33, R19 ;  /* 0x0000001321137220 */ /* 0x000fe20000400000 */
[C---:B------:R-:W-:Y:S01]  /*6810*/  FFMA R12, R35.reuse, R21, R12 ;  /* 0x00000015230c7223 */ /* 0x040fe2000000000c */
[C---:B------:R-:W-:Y:S01]  /*6820*/  FFMA R13, R35.reuse, R36, R13 ;  /* 0x00000024230d7223 */ /* 0x040fe2000000000d */
[C---:B------:R-:W-:Y:S01]  /*6830*/  FFMA R14, R35.reuse, R37, R14 ;  /* 0x00000025230e7223 */ /* 0x040fe2000000000e */
[----:B------:R-:W-:Y:S01]  /*6840*/  FFMA R19, R35, R38, R19 ;  /* 0x0000002623137223 */ /* 0x000fe20000000013 */
[----:B------:R-:W-:Y:S02]  /*6850*/  F2FP.F16.F32.PACK_AB R45, R7, R3 ;  /* 0x00000003072d723e */ /* 0x000fe400000000ff */
[----:B------:R-:W-:Y:S02]  /*6860*/  F2FP.F16.F32.PACK_AB R46, R5, R4 ;  /* 0x00000004052e723e */ /* 0x000fe400000000ff */
[----:B------:R-:W-:Y:S02]  /*6870*/  F2FP.F16.F32.PACK_AB R47, R11, R6 ;  /* 0x000000060b2f723e */ /* 0x000fe400000000ff */
[----:B------:R-:W-:Y:S02]  /*6880*/  F2FP.F16.F32.PACK_AB R84, R9, R8 ;  /* 0x000000080954723e */ /* 0x000fe400000000ff */
[----:B------:R-:W-:Y:S01]  /*6890*/  F2FP.F16.F32.PACK_AB R85, R15, R10 ;  /* 0x0000000a0f55723e */ /* 0x000fe200000000ff */
[----:B------:R1:W-:Y:S01]  /*68a0*/  STSM.16.M88.4 [R78+0x400], R44 ;  /* 0x0004002c4e007844 */ /* 0x0003e20000000200 */
[----:B------:R-:W-:Y:S02]  /*68b0*/  F2FP.F16.F32.PACK_AB R86, R13, R12 ;  /* 0x0000000c0d56723e */ /* 0x000fe400000000ff */
[----:B------:R-:W-:Y:S05]  /*68c0*/  F2FP.F16.F32.PACK_AB R87, R19, R14 ;  /* 0x0000000e1357723e */ /* 0x000fea00000000ff */
[----:B------:R1:W-:Y:S01]  /*68d0*/  STSM.16.M88.4 [R77+0x400], R84 ;  /* 0x000400544d007844 */ /* 0x0003e20000000200 */
[----:B------:R-:W-:Y:S01]  /*68e0*/  @!PT LDS RZ, [RZ] ;  /* 0x00000000fffff984 */ /* 0x000fe20000000800 */
[----:B------:R-:W-:Y:S01]  /*68f0*/  @!PT LDS RZ, [RZ] ;  /* 0x00000000fffff984 */ /* 0x000fe20000000800 */
[----:B------:R-:W-:Y:S01]  /*6900*/  @!PT LDS RZ, [RZ] ;  /* 0x00000000fffff984 */ /* 0x000fe20000000800 */
[----:B------:R-:W-:Y:S01]  /*6910*/  @!PT LDS RZ, [RZ] ;  /* 0x00000000fffff984 */ /* 0x000fe20000000800 */
[----:B------:R2:W-:Y:S07]  /*6920*/  MEMBAR.ALL.CTA ;  /* 0x0000000000007992 */ /* 0x0005ee0000008000 */
[----:B--2---:R-:W2:Y:S02]  /*6930*/  FENCE.VIEW.ASYNC.S ;  /* 0x00000000000073c6 */ /* 0x004ea40000000000 */
[----:B--2---:R-:W-:Y:S06]  /*6940*/  BAR.SYNC.DEFER_BLOCKING 0x1, 0x80 ;  /* 0x0042000000007b1d */ /* 0x004fec0000010000 */
[----:B------:R-:W-:Y:S05]  /*6950*/  @P0 BRA `(.L_x_113) ;  /* 0x0000000000280947 */ /* 0x000fea0003800000 */
[----:B------:R-:W-:Y:S02]  /*6960*/  UIADD3 UR4, UPT, UPT, UR48, 0x400, URZ ;  /* 0x0000040030047890 */ /* 0x000fe4000fffe0ff */
[----:B------:R-:W-:Y:S01]  /*6970*/  UIADD3 UR6, UP0, UPT, UR52, 0x680, URZ ;  /* 0x0000068034067890 */ /* 0x000fe2000ff1e0ff */
[----:B------:R-:W-:Y:S03]  /*6980*/  UMOV UR43, UR36 ;  /* 0x00000024002b7c82 */ /* 0x000fe60008000000 */
[----:B------:R-:W-:Y:S01]  /*6990*/  MOV R66, UR4 ;  /* 0x0000000400427c02 */ /* 0x000fe20008000f00 */
[----:B------:R-:W-:Y:S03]  /*69a0*/  UIADD3.X UR7, UPT, UPT, URZ, UR53, URZ, UP0, !UPT ;  /* 0x00000035ff077290 */ /* 0x000fe600087fe4ff */
[----:B------:R-:W-:Y:S11]  /*69b0*/  R2UR UR40, R66 ;  /* 0x00000000422872ca */ /* 0x000ff600000e0000 */
[----:B------:R-:W-:Y:S02]  /*69c0*/  @!UPT UIADD3 URZ, UPT, UPT, URZ, URZ, URZ ;  /* 0x000000fffffff290 */ /* 0x000fe4000fffe0ff */
[----:B------:R2:W-:Y:S01]  /*69d0*/  UTMASTG.3D [UR40], [UR6] ;  /* 0x00000028060073b5 */ /* 0x0005e20008010000 */
[----:B------:R0:W-:Y:S01]  /*69e0*/  UTMACMDFLUSH ;  /* 0x00000000000079b7 */ /* 0x0001e20000000000 */
[----:B--2---:R-:W-:Y:S04]  /*69f0*/  DEPBAR.LE SB0, 0x1 ;  /* 0x000080400000791a */ /* 0x004fe80000000000 */
.L_x_113:
[----:B------:R-:W-:Y:S05]  /*6a00*/  BSYNC.RECONVERGENT B0 ;  /* 0x0000000000007941 */ /* 0x000fea0003800200 */
.L_x_112:
[----:B------:R-:W-:Y:S01]  /*6a10*/  BAR.SYNC.DEFER_BLOCKING 0x1, 0x80 ;  /* 0x0042000000007b1d */ /* 0x000fe20000010000 */
[----:B------:R-:W-:Y:S01]  /*6a20*/  ISETP.NE.AND P1, PT, R76, RZ, PT ;  /* 0x000000ff4c00720c */ /* 0x000fe20003f25270 */
[----:B------:R-:W-:Y:S01]  /*6a30*/  UISETP.NE.AND UP0, UPT, UR49, URZ, UPT ;  /* 0x000000ff3100728c */ /* 0x000fe2000bf05270 */
[----:B------:R-:W-:Y:S11]  /*6a40*/  LEA R3, R39, UR48, 0x3 ;  /* 0x0000003027037c11 */ /* 0x000ff6000f8e18ff */
[----:B------:R-:W-:Y:S01]  /*6a50*/  @P1 SHF.L.U32 R2, R70, 0x1f, RZ ;  /* 0x0000001f46021819 */ /* 0x000fe200000006ff */
[----:B------:R-:W-:Y:S06]  /*6a60*/  BRA.U !UP0, `(.L_x_114) ;  /* 0x0000000108247547 */ /* 0x000fec000b800000 */
[----:B------:R-:W-:Y:S01]  /*6a70*/  IMAD.U32 R5, RZ, RZ, UR51 ;  /* 0x00000033ff057e24 */ /* 0x000fe2000f8e00ff */
[----:B------:R-:W-:Y:S01]  /*6a80*/  MOV R0, UR37 ;  /* 0x0000002500007c02 */ /* 0x000fe20008000f00 */
[----:B------:R-:W-:Y:S03]  /*6a90*/  UIADD3 UR51, UPT, UPT, UR51, 0x1, URZ ;  /* 0x0000000133337890 */ /* 0x000fe6000fffe0ff */
[----:B------:R-:W-:Y:S01]  /*6aa0*/  @P1 LEA R5, R5, UR48, 0x3 ;  /* 0x0000003005051c11 */ /* 0x000fe2000f8e18ff */
[----:B------:R-:W-:Y:S04]  /*6ab0*/  UISETP.NE.AND UP0, UPT, UR51, 0x4, UPT ;  /* 0x000000043300788c */ /* 0x000fe8000bf05270 */
[----:B------:R-:W-:Y:S01]  /*6ac0*/  @P1 VIADD R5, R5, 0x130 ;  /* 0x0000013005051836 */ /* 0x000fe20000000000 */
[----:B------:R-:W-:Y:S04]  /*6ad0*/  USEL UR51, UR51, URZ, UP0 ;  /* 0x000000ff33337287 */ /* 0x000fe80008000000 */
[----:B------:R-:W-:Y:S04]  /*6ae0*/  @P1 PRMT R0, R0, 0x654, R5 ;  /* 0x0000065400001816 */ /* 0x000fe80000000005 */
[----:B------:R2:W-:Y:S04]  /*6af0*/  @P1 SYNCS.ARRIVE.TRANS64.RED.A1T0 RZ, [R0+URZ], RZ ;  /* 0x000000ff00ff19a7 */ /* 0x0005e800081004ff */
.L_x_114:
[----:B------:R-:W4:Y:S01]  /*6b00*/  @P1 SYNCS.PHASECHK.TRANS64.TRYWAIT P0, [R3+URZ+0x110], R2 ;  /* 0x00011002030015a7 */ /* 0x000f2200080011ff */
[----:B------:R-:W-:Y:S01]  /*6b10*/  BSSY B1, `(.L_x_115) ;  /* 0x0000013000017945 */ /* 0x000fe20003800000 */
[----:B----4-:R-:W-:Y:S03]  /*6b20*/  @P1 SEL R81, RZ, 0x1, !P0 ;  /* 0x00000001ff511807 */ /* 0x010fe60004000000 */
[----:B------:R-:W-:Y:S05]  /*6b30*/  @!P1 BRA `(.L_x_116) ;  /* 0x0000000000409947 */ /* 0x000fea0003800000 */
[----:B------:R-:W-:Y:S01]  /*6b40*/  ISETP.NE.AND P1, PT, R82, RZ, PT ;  /* 0x000000ff5200720c */ /* 0x000fe20003f25270 */
[----:B------:R-:W-:Y:S01]  /*6b50*/  BSSY B0, `(.L_x_117) ;  /* 0x0000009000007945 */ /* 0x000fe20003800000 */
[----:B------:R-:W-:Y:S11]  /*6b60*/  ISETP.NE.AND P0, PT, R81, RZ, PT ;  /* 0x000000ff5100720c */ /* 0x000ff60003f05270 */
[----:B------:R-:W-:Y:S05]  /*6b70*/  @P1 IMAD R4, R39, 0x1000, R80 ;  /* 0x0000100027041824 */ /* 0x000fea00078e0250 */
[----:B------:R-:W-:Y:S05]  /*6b80*/  @P1 IADD3 R2, PT, PT, R4, UR48, RZ ;  /* 0x0000003004021c10 */ /* 0x000fea000fffe0ff */
[----:B------:R-:W-:Y:S01]  /*6b90*/  @P1 IMAD.IADD R2, R71, 0x1, R2 ;  /* 0x0000000147021824 */ /* 0x000fe200078e0202 */
[----:B------:R-:W-:Y:S06]  /*6ba0*/  @P0 BRA `(.L_x_118) ;  /* 0x00000000000c0947 */ /* 0x000fec0003800000 */
[----:B--2---:R-:W-:Y:S04]  /*6bb0*/  SHF.L.U32 R0, R70, 0x1f, RZ ;  /* 0x0000001f46007819 */ /* 0x004fe800000006ff */
[----:B------:R-:W2:Y:S02]  /*6bc0*/  SYNCS.PHASECHK.TRANS64.TRYWAIT P0, [R3+URZ+0x110], R0 ;  /* 0x00011000030075a7 */ /* 0x000ea400080011ff */
[----:B--2---:R-:W-:Y:S05]  /*6bd0*/  @!P0 BRA `(.L_x_119) ;  /* 0x0000002800c88947 */ /* 0x004fea0003800000 */
.L_x_118:
[----:B------:R-:W-:Y:S05]  /*6be0*/  BSYNC B0 ;  /* 0x0000000000007941 */ /* 0x000fea0003800000 */
.L_x_117:
[----:B------:R-:W-:Y:S02]  /*6bf0*/  ISETP.NE.AND P0, PT, R82, RZ, PT ;  /* 0x000000ff5200720c */ /* 0x000fe40003f05270 */
[----:B------:R-:W-:Y:S11]  /*6c00*/  IADD3 R39, PT, PT, R39, 0x1, RZ ;  /* 0x0000000127277810 */ /* 0x000ff60007ffe0ff */
[----:B------:R-:W-:Y:S05]  /*6c10*/  @P0 WARPSYNC.ALL ;  /* 0x0000000000000948 */ /* 0x000fea0003800000 */
[----:B------:R4:W1:Y:S04]  /*6c20*/  @P0 LDSM.16.M88.4 R40, [R4+UR48+0x400] ;  /* 0x000400300428083b */ /* 0x0008680008000200 */
[----:B------:R4:W1:Y:S02]  /*6c30*/  @P0 LDSM.16.M88.4 R48, [R2+0x400] ;  /* 0x000400000230083b */ /* 0x0008640000000200 */
.L_x_116:
[----:B------:R-:W-:Y:S05]  /*6c40*/  BSYNC B1 ;  /* 0x0000000000017941 */ /* 0x000fea0003800000 */
.L_x_115:
[----:B--2---:R-:W-:Y:S05]  /*6c50*/  VIADD R0, R34, 0x20 ;  /* 0x0000002022007836 */ /* 0x004fea0000000000 */
[----:B------:R-:W-:Y:S04]  /*6c60*/  SHF.R.U32.HI R0, RZ, 0x15, R0 ;  /* 0x00000015ff007819 */ /* 0x000fe80000011600 */
[----:B------:R-:W-:Y:S11]  /*6c70*/  LOP3.LUT P0, RZ, R0, 0x3, R65, 0x48, !PT ;  /* 0x0000000300ff7812 */ /* 0x000ff60007804841 */
[----:B------:R-:W-:Y:S02]  /*6c80*/  @!UPT UIADD3 URZ, UPT, UPT, URZ, URZ, URZ ;  /* 0x000000fffffff290 */ /* 0x000fe4000fffe0ff */
[----:B------:R-:W-:Y:S05]  /*6c90*/  @!P0 BRA `(.L_x_120) ;  /* 0x0000000000408947 */ /* 0x000fea0003800000 */
[----:B------:R-:W2:Y:S01]  /*6ca0*/  LDCU.64 UR8, c[0x4][0x70] ;  /* 0x01000e00ff0877ac */ /* 0x000ea20008000a00 */
[----:B------:R-:W-:Y:S01]  /*6cb0*/  MOV R3, 0x0 ;  /* 0x0000000000037802 */ /* 0x000fe20000000f00 */
[----:B------:R-:W-:Y:S02]  /*6cc0*/  HFMA2 R12, -RZ, RZ, 0, 5.9604644775390625e-08 ;  /* 0x00000001ff0c7431 */ /* 0x000fe400000001ff */
[----:B------:R-:W-:Y:S02]  /*6cd0*/  IMAD.MOV.U32 R8, RZ, RZ, 0x192 ;  /* 0x00000192ff087424 */ /* 0x000fe400078e00ff */
[----:B------:R-:W-:Y:S01]  /*6ce0*/  IMAD.MOV.U32 R13, RZ, RZ, RZ ;  /* 0x000000ffff0d7224 */ /* 0x000fe200078e00ff */
[----:B------:R-:W5:Y:S01]  /*6cf0*/  LDCU.64 UR6, c[0x4][0x78] ;  /* 0x01000f00ff0677ac */ /* 0x000f620008000a00 */
[----:B----4-:R-:W4:Y:S01]  /*6d00*/  LDC.64 R2, c[0x4][R3] ;  /* 0x0100000003027b82 */ /* 0x010f220000000a00 */
[----:B------:R-:W3:Y:S01]  /*6d10*/  LDCU.64 UR4, c[0x4][0x10] ;  /* 0x01000200ff0477ac */ /* 0x000ee20008000a00 */
[----:B--2---:R-:W-:Y:S01]  /*6d20*/  MOV R5, UR9 ;  /* 0x0000000900057c02 */ /* 0x004fe20008000f00 */
[----:B------:R-:W-:Y:S01]  /*6d30*/  IMAD.U32 R4, RZ, RZ, UR8 ;  /* 0x00000008ff047e24 */ /* 0x000fe2000f8e00ff */
[----:B-----5:R-:W-:Y:S01]  /*6d40*/  MOV R7, UR7 ;  /* 0x0000000700077c02 */ /* 0x020fe20008000f00 */
[----:B------:R-:W-:Y:S01]  /*6d50*/  IMAD.U32 R6, RZ, RZ, UR6 ;  /* 0x00000006ff067e24 */ /* 0x000fe2000f8e00ff */
[----:B---3--:R-:W-:Y:S01]  /*6d60*/  MOV R11, UR5 ;  /* 0x00000005000b7c02 */ /* 0x008fe20008000f00 */
[----:B------:R-:W-:Y:S02]  /*6d70*/  IMAD.U32 R10, RZ, RZ, UR4 ;  /* 0x00000004ff0a7e24 */ /* 0x000fe4000f8e00ff */
[----:B------:R-:W-:Y:S07]  /*6d80*/  LEPC R20, `(.L_x_120) ;  /* 0x000000001014794e */ /* 0x000fee0000000000 */
[----:B-1--4-:R-:W-:Y:S05]  /*6d90*/  CALL.ABS.NOINC R2 ;  /* 0x0000000002007343 */ /* 0x012fea0003c00000 */
.L_x_120:
[----:B------:R-:W-:Y:S01]  /*6da0*/  ISETP.NE.AND P6, PT, R76, RZ, PT ;  /* 0x000000ff4c00720c */ /* 0x000fe20003fc5270 */
[----:B------:R-:W-:Y:S05]  /*6db0*/  WARPSYNC.ALL ;  /* 0x0000000000007948 */ /* 0x000fea0003800000 */
[----:B------:R-:W-:Y:S01]  /*6dc0*/  R2UR UR4, R34 ;  /* 0x00000000220472ca */ /* 0x000fe200000e0000 */
[--C-:B-1----:R-:W-:Y:S01]  /*6dd0*/  HADD2.F32 R20, -RZ, R40.reuse.H0_H0 ;  /* 0x20000028ff147230 */ /* 0x102fe20000004100 */
[----:B------:R-:W-:Y:S01]  /*6de0*/  ISETP.NE.AND P0, PT, R72, RZ, PT ;  /* 0x000000ff4800720c */ /* 0x000fe20003f05270 */
[----:B------:R-:W-:Y:S01]  /*6df0*/  HADD2.F32 R21, -RZ, R40.H1_H1 ;  /* 0x30000028ff157230 */ /* 0x000fe20000004100 */
[----:B------:R-:W-:Y:S01]  /*6e00*/  MOV R38, UR51 ;  /* 0x0000003300267c02 */ /* 0x000fe20008000f00 */
[--C-:B------:R-:W-:Y:S01]  /*6e10*/  HADD2.F32 R36, -RZ, R41.reuse.H1_H1 ;  /* 0x30000029ff247230 */ /* 0x100fe20000004100 */
[----:B------:R-:W-:Y:S01]  /*6e20*/  MOV R83, UR37 ;  /* 0x0000002500537c02 */ /* 0x000fe20008000f00 */
[----:B------:R-:W-:Y:S01]  /*6e30*/  HADD2.F32 R37, -RZ, R48.H0_H0 ;  /* 0x20000030ff257230 */ /* 0x000fe20000004100 */
[----:B------:R-:W-:Y:S01]  /*6e40*/  @P6 LEA R38, R38, UR48, 0x3 ;  /* 0x0000003026266c11 */ /* 0x000fe2000f8e18ff */
[----:B------:R-:W-:Y:S01]  /*6e50*/  BSSY.RECONVERGENT B0, `(.L_x_121) ;  /* 0x000004d000007945 */ /* 0x000fe20003800200 */
[----:B------:R-:W-:Y:S02]  /*6e60*/  @P6 SHF.L.U32 R88, R70, 0x1f, RZ ;  /* 0x0000001f46586819 */ /* 0x000fe400000006ff */
[----:B------:R-:W-:Y:S01]  /*6e70*/  @P6 IADD3 R38, PT, PT, R38, 0x130, RZ ;  /* 0x0000013026266810 */ /* 0x000fe20007ffe0ff */
[----:B----4-:R-:W1:Y:S03]  /*6e80*/  LDTM.16dp256bit.x4 R4, tmem[UR4+0x20] ;  /* 0x00002004000479ee */ /* 0x010e660008120000 */
[----:B------:R-:W-:Y:S02]  /*6e90*/  @P6 PRMT R38, R83, 0x654, R38 ;  /* 0x0000065453266816 */ /* 0x000fe40000000026 */
[----:B------:R-:W-:Y:S01]  /*6ea0*/  LEA R83, R39, UR48, 0x3 ;  /* 0x0000003027537c11 */ /* 0x000fe2000f8e18ff */
[C---:B-1----:R-:W-:Y:S01]  /*6eb0*/  FMUL R0, R33.reuse, R4 ;  /* 0x0000000421007220 */ /* 0x042fe20000400000 */
[C---:B------:R-:W-:Y:S01]  /*6ec0*/  FMUL R2, R33.reuse, R5 ;  /* 0x0000000521027220 */ /* 0x040fe20000400000 */
[C---:B------:R-:W-:Y:S01]  /*6ed0*/  FMUL R3, R33.reuse, R6 ;  /* 0x0000000621037220 */ /* 0x040fe20000400000 */
[----:B------:R-:W-:Y:S01]  /*6ee0*/  FMUL R7, R33, R7 ;  /* 0x0000000721077220 */ /* 0x000fe20000400000 */
[C---:B------:R-:W-:Y:S01]  /*6ef0*/  FFMA R0, R35.reuse, R20, R0 ;  /* 0x0000001423007223 */ /* 0x040fe20000000000 */
[----:B------:R-:W-:Y:S02]  /*6f00*/  HADD2.F32 R20, -RZ, R41.H0_H0 ;  /* 0x20000029ff147230 */ /* 0x000fe40000004100 */
[----:B------:R-:W-:Y:S01]  /*6f10*/  FFMA R2, R35, R21, R2 ;  /* 0x0000001523027223 */ /* 0x000fe20000000002 */
[C---:B------:R-:W-:Y:S01]  /*6f20*/  FMUL R4, R33.reuse, R8 ;  /* 0x0000000821047220 */ /* 0x040fe20000400000 */
[----:B------:R-:W-:Y:S01]  /*6f30*/  FMUL R5, R33, R9 ;  /* 0x0000000921057220 */ /* 0x000fe20000400000 */
[--C-:B------:R-:W-:Y:S02]  /*6f40*/  HADD2.F32 R21, -RZ, R43.reuse.H0_H0 ;  /* 0x2000002bff157230 */ /* 0x100fe40000004100 */
[C---:B------:R-:W-:Y:S01]  /*6f50*/  FFMA R3, R35.reuse, R20, R3 ;  /* 0x0000001423037223 */ /* 0x040fe20000000003 */
[--C-:B------:R-:W-:Y:S01]  /*6f60*/  HADD2.F32 R20, -RZ, R42.reuse.H0_H0 ;  /* 0x2000002aff147230 */ /* 0x100fe20000004100 */
[----:B------:R-:W-:Y:S01]  /*6f70*/  F2FP.F16.F32.PACK_AB R44, R2, R0 ;  /* 0x00000000022c723e */ /* 0x000fe200000000ff */
[----:B------:R-:W-:Y:S01]  /*6f80*/  FFMA R7, R35, R36, R7 ;  /* 0x0000002423077223 */ /* 0x000fe20000000007 */
[----:B------:R-:W-:Y:S01]  /*6f90*/  FMUL R6, R33, R10 ;  /* 0x0000000a21067220 */ /* 0x000fe20000400000 */
[----:B------:R-:W-:Y:S02]  /*6fa0*/  HADD2.F32 R36, -RZ, R43.H1_H1 ;  /* 0x3000002bff247230 */ /* 0x000fe40000004100 */
[----:B------:R-:W-:Y:S01]  /*6fb0*/  FFMA R4, R35, R20, R4 ;  /* 0x0000001423047223 */ /* 0x000fe20000000004 */
[----:B------:R-:W-:Y:S01]  /*6fc0*/  HADD2.F32 R20, -RZ, R42.H1_H1 ;  /* 0x3000002aff147230 */ /* 0x000fe20000004100 */
[----:B------:R-:W-:Y:S01]  /*6fd0*/  F2FP.F16.F32.PACK_AB R45, R7, R3 ;  /* 0x00000003072d723e */ /* 0x000fe200000000ff */
[C---:B------:R-:W-:Y:S01]  /*6fe0*/  FMUL R11, R33.reuse, R11 ;  /* 0x0000000b210b7220 */ /* 0x040fe20000400000 */
[C---:B------:R-:W-:Y:S01]  /*6ff0*/  FMUL R8, R33.reuse, R12 ;  /* 0x0000000c21087220 */ /* 0x040fe20000400000 */
[----:B------:R-:W-:Y:S01]  /*7000*/  FMUL R9, R33, R13 ;  /* 0x0000000d21097220 */ /* 0x000fe20000400000 */
[C---:B------:R-:W-:Y:S01]  /*7010*/  FFMA R5, R35.reuse, R20, R5 ;  /* 0x0000001423057223 */ /* 0x040fe20000000005 */
[----:B------:R-:W-:Y:S02]  /*7020*/  HADD2.F32 R20, -RZ, R48.H1_H1 ;  /* 0x30000030ff147230 */ /* 0x000fe40000004100 */
[C---:B------:R-:W-:Y:S01]  /*7030*/  FFMA R6, R35.reuse, R21, R6 ;  /* 0x0000001523067223 */ /* 0x040fe20000000006 */
[C---:B------:R-:W-:Y:S01]  /*7040*/  FFMA R11, R35.reuse, R36, R11 ;  /* 0x00000024230b7223 */ /* 0x040fe2000000000b */
[C---:B------:R-:W-:Y:S01]  /*7050*/  FFMA R8, R35.reuse, R37, R8 ;  /* 0x0000002523087223 */ /* 0x040fe20000000008 */
[--C-:B------:R-:W-:Y:S02]  /*7060*/  HADD2.F32 R21, -RZ, R49.reuse.H0_H0 ;  /* 0x20000031ff157230 */ /* 0x100fe40000004100 */
[----:B------:R-:W-:Y:S01]  /*7070*/  FFMA R9, R35, R20, R9 ;  /* 0x0000001423097223 */ /* 0x000fe20000000009 */
[C---:B------:R-:W-:Y:S01]  /*7080*/  FMUL R10, R33.reuse, R14 ;  /* 0x0000000e210a7220 */ /* 0x040fe20000400000 */
[----:B------:R-:W-:Y:S02]  /*7090*/  HADD2.F32 R20, -RZ, R49.H1_H1 ;  /* 0x30000031ff147230 */ /* 0x000fe40000004100 */
[C---:B------:R-:W-:Y:S01]  /*70a0*/  FMUL R15, R33.reuse, R15 ;  /* 0x0000000f210f7220 */ /* 0x040fe20000400000 */
[----:B------:R-:W-:Y:S01]  /*70b0*/  FMUL R12, R33, R16 ;  /* 0x00000010210c7220 */ /* 0x000fe20000400000 */
[C---:B------:R-:W-:Y:S01]  /*70c0*/  FFMA R10, R35.reuse, R21, R10 ;  /* 0x00000015230a7223 */ /* 0x040fe2000000000a */
[--C-:B------:R-:W-:Y:S02]  /*70d0*/  HADD2.F32 R21, -RZ, R50.reuse.H0_H0 ;  /* 0x20000032ff157230 */ /* 0x100fe40000004100 */
[----:B------:R-:W-:Y:S01]  /*70e0*/  FFMA R15, R35, R20, R15 ;  /* 0x00000014230f7223 */ /* 0x000fe2000000000f */
[----:B------:R-:W-:Y:S02]  /*70f0*/  HADD2.F32 R20, -RZ, R50.H1_H1 ;  /* 0x30000032ff147230 */ /* 0x000fe40000004100 */
[C---:B------:R-:W-:Y:S01]  /*7100*/  FMUL R13, R33.reuse, R17 ;  /* 0x00000011210d7220 */ /* 0x040fe20000400000 */
[--C-:B------:R-:W-:Y:S02]  /*7110*/  HADD2.F32 R37, -RZ, R51.reuse.H0_H0 ;  /* 0x20000033ff257230 */ /* 0x100fe40000004100 */
[C---:B------:R-:W-:Y:S01]  /*7120*/  FMUL R14, R33.reuse, R18 ;  /* 0x00000012210e7220 */ /* 0x040fe20000400000 */
[----:B------:R-:W-:Y:S02]  /*7130*/  HADD2.F32 R36, -RZ, R51.H1_H1 ;  /* 0x30000033ff247230 */ /* 0x000fe40000004100 */
        /* <DEDUP_REMOVED lines=21> */
[----:B------:R-:W-:Y:S02]  /*7290*/  UIADD3 UR8, UP0, UPT, UR52, 0x680, URZ ;  /* 0x0000068034087890 */ /* 0x000fe4000ff1e0ff */
[----:B------:R-:W-:Y:S02]  /*72a0*/  UIADD3 UR5, UPT, UPT, UR41, 0x20, URZ ;  /* 0x0000002029057890 */ /* 0x000fe4000fffe0ff */
[----:B------:R-:W-:Y:S02]  /*72b0*/  UIADD3 UR4, UPT, UPT, UR48, 0x1400, URZ ;  /* 0x0000140030047890 */ /* 0x000fe4000fffe0ff */
[----:B------:R-:W-:Y:S01]  /*72c0*/  UIADD3.X UR9, UPT, UPT, URZ, UR53, URZ, UP0, !UPT ;  /* 0x00000035ff097290 */ /* 0x000fe200087fe4ff */
[----:B------:R-:W-:Y:S01]  /*72d0*/  UMOV UR6, UR42 ;  /* 0x0000002a00067c82 */ /* 0x000fe20008000000 */
[----:B------:R-:W-:Y:S07]  /*72e0*/  UMOV UR7, UR36 ;  /* 0x0000002400077c82 */ /* 0x000fee0008000000 */
[----:B------:R2:W-:Y:S01]  /*72f0*/  UTMASTG.3D [UR4], [UR8] ;  /* 0x00000004080073b5 */ /* 0x0005e20008010000 */
[----:B------:R0:W-:Y:S01]  /*7300*/  UTMACMDFLUSH ;  /* 0x00000000000079b7 */ /* 0x0001e20000000000 */
[----:B--2---:R-:W-:Y:S04]  /*7310*/  DEPBAR.LE SB0, 0x1 ;  /* 0x000080400000791a */ /* 0x004fe80000000000 */
.L_x_122:
[----:B------:R-:W-:Y:S05]  /*7320*/  BSYNC.RECONVERGENT B0 ;  /* 0x0000000000007941 */ /* 0x000fea0003800200 */
.L_x_121:
[----:B------:R-:W-:Y:S01]  /*7330*/  BAR.SYNC.DEFER_BLOCKING 0x1, 0x80 ;  /* 0x0042000000007b1d */ /* 0x000fe20000010000 */
[----:B------:R-:W-:Y:S04]  /*7340*/  UIADD3 UR40, UPT, UPT, UR51, 0x1, URZ ;  /* 0x0000000133287890 */ /* 0x000fe8000fffe0ff */
[----:B------:R-:W-:Y:S04]  /*7350*/  UISETP.NE.AND UP0, UPT, UR40, 0x4, UPT ;  /* 0x000000042800788c */ /* 0x000fe8000bf05270 */
[----:B------:R-:W-:Y:S01]  /*7360*/  USEL UR40, UR40, URZ, UP0 ;  /* 0x000000ff28287287 */ /* 0x000fe20008000000 */
[----:B------:R2:W-:Y:S01]  /*7370*/  @P6 SYNCS.ARRIVE.TRANS64.RED.A1T0 RZ, [R38+URZ], RZ ;  /* 0x000000ff26ff69a7 */ /* 0x0005e200081004ff */
[----:B------:R-:W-:Y:S01]  /*7380*/  BSSY B1, `(.L_x_123) ;  /* 0x0000014000017945 */ /* 0x000fe20003800000 */
[----:B------:R-:W4:Y:S02]  /*7390*/  @P6 SYNCS.PHASECHK.TRANS64.TRYWAIT P0, [R83+URZ+0x110], R88 ;  /* 0x00011058530065a7 */ /* 0x000f2400080011ff */
[----:B----4-:R-:W-:Y:S01]  /*73a0*/  @P6 SEL R81, RZ, 0x1, !P0 ;  /* 0x00000001ff516807 */ /* 0x010fe20004000000 */
[----:B--2---:R-:W-:Y:S06]  /*73b0*/  @!P6 BRA `(.L_x_124) ;  /* 0x000000000040e947 */ /* 0x004fec0003800000 */
[----:B------:R-:W-:Y:S01]  /*73c0*/  ISETP.NE.AND P1, PT, R82, RZ, PT ;  /* 0x000000ff5200720c */ /* 0x000fe20003f25270 */
[----:B------:R-:W-:Y:S01]  /*73d0*/  BSSY B0, `(.L_x_125) ;  /* 0x0000009000007945 */ /* 0x000fe20003800000 */
[----:B------:R-:W-:Y:S11]  /*73e0*/  ISETP.NE.AND P0, PT, R81, RZ, PT ;  /* 0x000000ff5100720c */ /* 0x000ff60003f05270 */
[----:B------:R-:W-:Y:S05]  /*73f0*/  @P1 IMAD R2, R39, 0x1000, R80 ;  /* 0x0000100027021824 */ /* 0x000fea00078e0250 */
[----:B------:R-:W-:Y:S05]  /*7400*/  @P1 IADD3 R0, PT, PT, R2, UR48, RZ ;  /* 0x0000003002001c10 */ /* 0x000fea000fffe0ff */
[----:B------:R-:W-:Y:S01]  /*7410*/  @P1 IMAD.IADD R0, R71, 0x1, R0 ;  /* 0x0000000147001824 */ /* 0x000fe200078e0200 */
[----:B------:R-:W-:Y:S06]  /*7420*/  @P0 BRA `(.L_x_126) ;  /* 0x00000000000c0947 */ /* 0x000fec0003800000 */
[----:B------:R-:W-:Y:S04]  /*7430*/  SHF.L.U32 R4, R70, 0x1f, RZ ;  /* 0x0000001f46047819 */ /* 0x000fe800000006ff */
[----:B------:R-:W2:Y:S02]  /*7440*/  SYNCS.PHASECHK.TRANS64.TRYWAIT P0, [R83+URZ+0x110], R4 ;  /* 0x00011004530075a7 */ /* 0x000ea400080011ff */
[----:B--2---:R-:W-:Y:S05]  /*7450*/  @!P0 BRA `(.L_x_127) ;  /* 0x0000002000bc8947 */ /* 0x004fea0003800000 */
.L_x_126:
[----:B------:R-:W-:Y:S05]  /*7460*/  BSYNC B0 ;  /* 0x0000000000007941 */ /* 0x000fea0003800000 */
.L_x_125:
[----:B------:R-:W-:Y:S02]  /*7470*/  ISETP.NE.AND P0, PT, R82, RZ, PT ;  /* 0x000000ff5200720c */ /* 0x000fe40003f05270 */
[----:B------:R-:W-:Y:S11]  /*7480*/  IADD3 R39, PT, PT, R39, 0x1, RZ ;  /* 0x0000000127277810 */ /* 0x000ff60007ffe0ff */
[----:B------:R-:W-:Y:S05]  /*7490*/  @P0 WARPSYNC.ALL ;  /* 0x0000000000000948 */ /* 0x000fea0003800000 */
[----:B------:R4:W1:Y:S04]  /*74a0*/  @P0 LDSM.16.M88.4 R40, [R2+UR48+0x400] ;  /* 0x000400300228083b */ /* 0x0008680008000200 */
[----:B------:R4:W1:Y:S02]  /*74b0*/  @P0 LDSM.16.M88.4 R48, [R0+0x400] ;  /* 0x000400000030083b */ /* 0x0008640000000200 */
.L_x_124:
[----:B------:R-:W-:Y:S05]  /*74c0*/  BSYNC B1 ;  /* 0x0000000000017941 */ /* 0x000fea0003800000 */
.L_x_123:
[----:B----4-:R-:W-:Y:S05]  /*74d0*/  VIADD R0, R34, 0x40 ;  /* 0x0000004022007836 */ /* 0x010fea0000000000 */
[----:B------:R-:W-:Y:S04]  /*74e0*/  SHF.R.U32.HI R0, RZ, 0x15, R0 ;  /* 0x00000015ff007819 */ /* 0x000fe80000011600 */
[----:B------:R-:W-:Y:S11]  /*74f0*/  LOP3.LUT P0, RZ, R0, 0x3, R65, 0x48, !PT ;  /* 0x0000000300ff7812 */ /* 0x000ff60007804841 */
[----:B------:R-:W-:Y:S02]  /*7500*/  @!UPT UIADD3 URZ, UPT, UPT, URZ, URZ, URZ ;  /* 0x000000fffffff290 */ /* 0x000fe4000fffe0ff */
        /* <DEDUP_REMOVED lines=8> */
[----:B------:R-:W3:Y:S01]  /*7590*/  LDCU.64 UR4, c[0x4][0x10] ;  /* 0x01000200ff0477ac */ /* 0x000ee20008000a00 */
[----:B----4-:R-:W-:Y:S01]  /*75a0*/  MOV R5, UR9 ;  /* 0x0000000900057c02 */ /* 0x010fe20008000f00 */
[----:B--2---:R-:W-:Y:S01]  /*75b0*/  IMAD.U32 R4, RZ, RZ, UR8 ;  /* 0x00000008ff047e24 */ /* 0x004fe2000f8e00ff */
[----:B-----5:R-:W-:Y:S01]  /*75c0*/  MOV R7, UR7 ;  /* 0x0000000700077c02 */ /* 0x020fe20008000f00 */
[----:B------:R-:W-:Y:S01]  /*75d0*/  IMAD.U32 R6, RZ, RZ, UR6 ;  /* 0x00000006ff067e24 */ /* 0x000fe2000f8e00ff */
[----:B---3--:R-:W-:Y:S01]  /*75e0*/  MOV R11, UR5 ;  /* 0x00000005000b7c02 */ /* 0x008fe20008000f00 */
[----:B------:R-:W-:Y:S02]  /*75f0*/  IMAD.U32 R10, RZ, RZ, UR4 ;  /* 0x00000004ff0a7e24 */ /* 0x000fe4000f8e00ff */
[----:B------:R-:W-:Y:S07]  /*7600*/  LEPC R20, `(.L_x_128) ;  /* 0x000000001014794e */ /* 0x000fee0000000000 */
[----:B-1----:R-:W-:Y:S05]  /*7610*/  CALL.ABS.NOINC R2 ;  /* 0x0000000002007343 */ /* 0x002fea0003c00000 */
.L_x_128:
        /* <DEDUP_REMOVED lines=8> */
[----:B--2---:R-:W-:Y:S01]  /*76a0*/  MOV R83, UR37 ;  /* 0x0000002500537c02 */ /* 0x004fe20008000f00 */
[----:B------:R-:W-:Y:S01]  /*76b0*/  HADD2.F32 R37, -RZ, R48.H0_H0 ;  /* 0x20000030ff257230 */ /* 0x000fe20000004100 */
[----:B------:R-:W-:Y:S01]  /*76c0*/  @P6 LEA R38, R38, UR48, 0x3 ;  /* 0x0000003026266c11 */ /* 0x000fe2000f8e18ff */
[----:B------:R-:W-:Y:S01]  /*76d0*/  BSSY.RECONVERGENT B0, `(.L_x_129) ;  /* 0x000004d000007945 */ /* 0x000fe20003800200 */
[----:B------:R-:W-:Y:S02]  /*76e0*/  LEA R88, R39, UR48, 0x3 ;  /* 0x0000003027587c11 */ /* 0x000fe4000f8e18ff */
[----:B------:R-:W-:Y:S01]  /*76f0*/  @P6 IADD3 R38, PT, PT, R38, 0x130, RZ ;  /* 0x0000013026266810 */ /* 0x000fe20007ffe0ff */
[----:B------:R-:W1:Y:S03]  /*7700*/  LDTM.16dp256bit.x4 R4, tmem[UR4+0x40] ;  /* 0x00004004000479ee */ /* 0x000e660008120000 */
[----:B------:R-:W-:Y:S02]  /*7710*/  @P6 PRMT R38, R83, 0x654, R38 ;  /* 0x0000065453266816 */ /* 0x000fe40000000026 */
[----:B------:R-:W-:Y:S01]  /*7720*/  @P6 SHF.L.U32 R83, R70, 0x1f, RZ ;  /* 0x0000001f46536819 */ /* 0x000fe200000006ff */
        /* <DEDUP_REMOVED lines=71> */
.L_x_130:
[----:B------:R-:W-:Y:S05]  /*7ba0*/  BSYNC.RECONVERGENT B0 ;  /* 0x0000000000007941 */ /* 0x000fea0003800200 */
.L_x_129:
        /* <DEDUP_REMOVED lines=19> */
.L_x_134:
[----:B------:R-:W-:Y:S05]  /*7ce0*/  BSYNC B0 ;  /* 0x0000000000007941 */ /* 0x000fea0003800000 */
.L_x_133:
[----:B------:R-:W-:Y:S11]  /*7cf0*/  ISETP.NE.AND P0, PT, R82, RZ, PT ;  /* 0x000000ff5200720c */ /* 0x000ff60003f05270 */
[----:B------:R-:W-:Y:S02]  /*7d00*/  @!UPT UIADD3 URZ, UPT, UPT, URZ, URZ, URZ ;  /* 0x000000fffffff290 */ /* 0x000fe4000fffe0ff */
[----:B------:R-:W-:Y:S05]  /*7d10*/  @P0 WARPSYNC.ALL ;  /* 0x0000000000000948 */ /* 0x000fea0003800000 */
[----:B------:R4:W1:Y:S04]  /*7d20*/  @P0 LDSM.16.M88.4 R40, [R39+UR48+0x400] ;  /* 0x000400302728083b */ /* 0x0008680008000200 */
[----:B------:R4:W1:Y:S02]  /*7d30*/  @P0 LDSM.16.M88.4 R48, [R0+0x400] ;  /* 0x000400000030083b */ /* 0x0008640000000200 */
.L_x_132:
[----:B------:R-:W-:Y:S05]  /*7d40*/  BSYNC B1 ;  /* 0x0000000000017941 */ /* 0x000fea0003800000 */
.L_x_131:
[----:B----4-:R-:W-:Y:S05]  /*7d50*/  VIADD R0, R34, 0x60 ;  /* 0x0000006022007836 */ /* 0x010fea0000000000 */
[----:B------:R-:W-:Y:S04]  /*7d60*/  SHF.R.U32.HI R0, RZ, 0x15, R0 ;  /* 0x00000015ff007819 */ /* 0x000fe80000011600 */
[----:B------:R-:W-:Y:S11]  /*7d70*/  LOP3.LUT P0, RZ, R0, 0x3, R65, 0x48, !PT ;  /* 0x0000000300ff7812 */ /* 0x000ff60007804841 */
[----:B------:R-:W-:Y:S02]  /*7d80*/  @!UPT UIADD3 URZ, UPT, UPT, URZ, URZ, URZ ;  /* 0x000000fffffff290 */ /* 0x000fe4000fffe0ff */
[----:B------:R-:W-:Y:S05]  /*7d90*/  @!P0 BRA `(.L_x_136) ;  /* 0x0000000000408947 */ /* 0x000fea0003800000 */
[----:B------:R-:W4:Y:S01]  /*7da0*/  LDCU.64 UR8, c[0x4][0x70] ;  /* 0x01000e00ff0877ac */ /* 0x000f220008000a00 */
[----:B--2---:R-:W-:Y:S01]  /*7db0*/  MOV R3, 0x0 ;  /* 0x0000000000037802 */ /* 0x004fe20000000f00 */
[----:B------:R-:W-:Y:S02]  /*7dc0*/  HFMA2 R12, -RZ, RZ, 0, 5.9604644775390625e-08 ;  /* 0x00000001ff0c7431 */ /* 0x000fe400000001ff */
[----:B------:R-:W-:Y:S02]  /*7dd0*/  IMAD.MOV.U32 R8, RZ, RZ, 0x192 ;  /* 0x00000192ff087424 */ /* 0x000fe400078e00ff */
[----:B------:R-:W-:Y:S01]  /*7de0*/  IMAD.MOV.U32 R13, RZ, RZ, RZ ;  /* 0x000000ffff0d7224 */ /* 0x000fe200078e00ff */
[----:B------:R-:W2:Y:S01]  /*7df0*/  LDCU.64 UR6, c[0x4][0x78] ;  /* 0x01000f00ff0677ac */ /* 0x000ea20008000a00 */
[----:B------:R-:W1:Y:S01]  /*7e00*/  LDC.64 R2, c[0x4][R3] ;  /* 0x0100000003027b82 */ /* 0x000e620000000a00 */
[----:B------:R-:W5:Y:S01]  /*7e10*/  LDCU.64 UR4, c[0x4][0x10] ;  /* 0x01000200ff0477ac */ /* 0x000f620008000a00 */
[----:B----4-:R-:W-:Y:S01]  /*7e20*/  MOV R5, UR9 ;  /* 0x0000000900057c02 */ /* 0x010fe20008000f00 */
[----:B------:R-:W-:Y:S01]  /*7e30*/  IMAD.U32 R4, RZ, RZ, UR8 ;  /* 0x00000008ff047e24 */ /* 0x000fe2000f8e00ff */
[----:B--2---:R-:W-:Y:S01]  /*7e40*/  MOV R7, UR7 ;  /* 0x0000000700077c02 */ /* 0x004fe20008000f00 */
[----:B------:R-:W-:Y:S01]  /*7e50*/  IMAD.U32 R6, RZ, RZ, UR6 ;  /* 0x00000006ff067e24 */ /* 0x000fe2000f8e00ff */
[----:B-----5:R-:W-:Y:S01]  /*7e60*/  MOV R11, UR5 ;  /* 0x00000005000b7c02 */ /* 0x020fe20008000f00 */
[----:B------:R-:W-:Y:S02]  /*7e70*/  IMAD.U32 R10, RZ, RZ, UR4 ;  /* 0x00000004ff0a7e24 */ /* 0x000fe4000f8e00ff */
[----:B------:R-:W-:Y:S07]  /*7e80*/  LEPC R20, `(.L_x_136) ;  /* 0x000000001014794e */ /* 0x000fee0000000000 */
[----:B-1-3--:R-:W-:Y:S05]  /*7e90*/  CALL.ABS.NOINC R2 ;  /* 0x0000000002007343 */ /* 0x00afea0003c00000 */
.L_x_136:
[----:B------:R-:W-:Y:S01]  /*7ea0*/  ISETP.NE.AND P0, PT, R72, RZ, PT ;  /* 0x000000ff4800720c */ /* 0x000fe20003f05270 */
[----:B------:R-:W-:Y:S05]  /*7eb0*/  WARPSYNC.ALL ;  /* 0x0000000000007948 */ /* 0x000fea0003800000 */
[----:B------:R-:W-:Y:S01]  /*7ec0*/  R2UR UR4, R34 ;  /* 0x00000000220472ca */ /* 0x000fe200000e0000 */
[--C-:B-1----:R-:W-:Y:S01]  /*7ed0*/  HADD2.F32 R20, -RZ, R40.reuse.H0_H0 ;  /* 0x20000028ff147230 */ /* 0x102fe20000004100 */
[----:B------:R-:W-:Y:S01]  /*7ee0*/  R2UR UR5, R79 ;  /* 0x000000004f0572ca */ /* 0x000fe200000e0000 */
[----:B------:R-:W-:Y:S01]  /*7ef0*/  HADD2.F32 R36, -RZ, R40.H1_H1 ;  /* 0x30000028ff247230 */ /* 0x000fe20000004100 */
[----:B------:R-:W-:Y:S01]  /*7f00*/  BSSY.RECONVERGENT B0, `(.L_x_137) ;  /* 0x000004f000007945 */ /* 0x000fe20003800200 */
[--C-:B------:R-:W-:Y:S02]  /*7f10*/  HADD2.F32 R21, -RZ, R41.reuse.H0_H0 ;  /* 0x20000029ff157230 */ /* 0x100fe40000004100 */
[----:B------:R-:W-:Y:S02]  /*7f20*/  HADD2.F32 R38, -RZ, R41.H1_H1 ;  /* 0x30000029ff267230 */ /* 0x000fe40000004100 */
[--C-:B------:R-:W-:Y:S02]  /*7f30*/  HADD2.F32 R37, -RZ, R42.reuse.H0_H0 ;  /* 0x2000002aff257230 */ /* 0x100fe40000004100 */
[----:B------:R-:W-:Y:S02]  /*7f40*/  HADD2.F32 R40, -RZ, R42.H1_H1 ;  /* 0x3000002aff287230 */ /* 0x000fe40000004100 */
[----:B------:R-:W1:Y:S01]  /*7f50*/  LDTM.16dp256bit.x4 R4, tmem[UR4+0x60] ;  /* 0x00006004000479ee */ /* 0x000e620008120000 */
[----:B------:R-:W-:Y:S01]  /*7f60*/  NOP ;  /* 0x0000000000007918 */ /* 0x000fe20000000000 */
[----:B------:R-:W-:Y:S01]  /*7f70*/  UIADD3 UR5, UPT, UPT, UR5, 0x1a0, URZ ;  /* 0x000001a005057890 */ /* 0x000fe2000fffe0ff */
[--C-:B------:R-:W-:Y:S02]  /*7f80*/  HADD2.F32 R39, -RZ, R43.reuse.H0_H0 ;  /* 0x2000002bff277230 */ /* 0x100fe40000004100 */
[----:B------:R-:W-:Y:S01]  /*7f90*/  HADD2.F32 R41, -RZ, R43.H1_H1 ;  /* 0x3000002bff297230 */ /* 0x000fe20000004100 */
[----:B------:R-:W-:Y:S01]  /*7fa0*/  UPRMT UR5, UR37, 0x654, UR5 ;  /* 0x0000065425057896 */ /* 0x000fe20008000005 */
[--C-:B------:R-:W-:Y:S02]  /*7fb0*/  HADD2.F32 R42, -RZ, R48.reuse.H0_H0 ;  /* 0x20000030ff2a7230 */ /* 0x100fe40000004100 */
[----:B------:R-:W-:Y:S02]  /*7fc0*/  HADD2.F32 R43, -RZ, R48.H1_H1 ;  /* 0x30000030ff2b7230 */ /* 0x000fe40000004100 */
[--C-:B------:R-:W-:Y:S02]  /*7fd0*/  HADD2.F32 R44, -RZ, R49.reuse.H0_H0 ;  /* 0x20000031ff2c7230 */ /* 0x100fe40000004100 */
[----:B------:R-:W-:Y:S02]  /*7fe0*/  HADD2.F32 R46, -RZ, R49.H1_H1 ;  /* 0x30000031ff2e7230 */ /* 0x000fe40000004100 */
[----:B-1----:R-:W-:Y:S01]  /*7ff0*/  SYNCS.ARRIVE.TRANS64.RED.A1T0 RZ, [UR5], RZ ;  /* 0x000000ffffff79a7 */ /* 0x002fe20008100405 */
[--C-:B------:R-:W-:Y:S02]  /*8000*/  HADD2.F32 R45, -RZ, R50.reuse.H0_H0 ;  /* 0x20000032ff2d7230 */ /* 0x100fe40000004100 */
[----:B------:R-:W-:Y:S02]  /*8010*/  HADD2.F32 R48, -RZ, R50.H1_H1 ;  /* 0x30000032ff307230 */ /* 0x000fe40000004100 */
[--C-:B------:R-:W-:Y:S02]  /*8020*/  HADD2.F32 R47, -RZ, R51.reuse.H0_H0 ;  /* 0x20000033ff2f7230 */ /* 0x100fe40000004100 */
[----:B------:R-:W-:Y:S02]  /*8030*/  HADD2.F32 R50, -RZ, R51.H1_H1 ;  /* 0x30000033ff327230 */ /* 0x000fe40000004100 */
[C---:B------:R-:W-:Y:S01]  /*8040*/  FMUL R4, R33.reuse, R4 ;  /* 0x0000000421047220 */ /* 0x040fe20000400000 */
[C---:B------:R-:W-:Y:S01]  /*8050*/  FMUL R5, R33.reuse, R5 ;  /* 0x0000000521057220 */ /* 0x040fe20000400000 */
[C---:B------:R-:W-:Y:S01]  /*8060*/  FMUL R6, R33.reuse, R6 ;  /* 0x0000000621067220 */ /* 0x040fe20000400000 */
[----:B------:R-:W-:Y:S01]  /*8070*/  FMUL R7, R33, R7 ;  /* 0x0000000721077220 */ /* 0x000fe20000400000 */
[C---:B------:R-:W-:Y:S01]  /*8080*/  FFMA R4, R35.reuse, R20, R4 ;  /* 0x0000001423047223 */ /* 0x040fe20000000004 */
[C---:B------:R-:W-:Y:S01]  /*8090*/  FFMA R5, R35.reuse, R36, R5 ;  /* 0x0000002423057223 */ /* 0x040fe20000000005 */
[C---:B------:R-:W-:Y:S01]  /*80a0*/  FFMA R6, R35.reuse, R21, R6 ;  /* 0x0000001523067223 */ /* 0x040fe20000000006 */
[----:B------:R-:W-:Y:S01]  /*80b0*/  FFMA R7, R35, R38, R7 ;  /* 0x0000002623077223 */ /* 0x000fe20000000007 */
[C---:B------:R-:W-:Y:S01]  /*80c0*/  FMUL R8, R33.reuse, R8 ;  /* 0x0000000821087220 */ /* 0x040fe20000400000 */
[----:B------:R-:W-:Y:S01]  /*80d0*/  FMUL R9, R33, R9 ;  /* 0x0000000921097220 */ /* 0x000fe20000400000 */
[----:B---3--:R-:W-:Y:S01]  /*80e0*/  F2FP.F16.F32.PACK_AB R80, R5, R4 ;  /* 0x000000040550723e */ /* 0x008fe200000000ff */
[----:B------:R-:W-:Y:S01]  /*80f0*/  FMUL R0, R33, R10 ;  /* 0x0000000a21007220 */ /* 0x000fe20000400000 */
[----:B------:R-:W-:Y:S01]  /*8100*/  F2FP.F16.F32.PACK_AB R81, R7, R6 ;  /* 0x000000060751723e */ /* 0x000fe200000000ff */
[C---:B------:R-:W-:Y:S01]  /*8110*/  FFMA R8, R35.reuse, R37, R8 ;  /* 0x0000002523087223 */ /* 0x040fe20000000008 */
[----:B------:R-:W-:Y:S01]  /*8120*/  FFMA R9, R35, R40, R9 ;  /* 0x0000002823097223 */ /* 0x000fe20000000009 */
[C---:B------:R-:W-:Y:S01]  /*8130*/  FMUL R2, R33.reuse, R11 ;  /* 0x0000000b21027220 */ /* 0x040fe20000400000 */
[C---:B--2---:R-:W-:Y:S01]  /*8140*/  FMUL R3, R33.reuse, R12 ;  /* 0x0000000c21037220 */ /* 0x044fe20000400000 */
[----:B------:R-:W-:Y:S01]  /*8150*/  FMUL R10, R33, R13 ;  /* 0x0000000d210a7220 */ /* 0x000fe20000400000 */
[----:B------:R-:W-:Y:S01]  /*8160*/  FFMA R0, R35, R39, R0 ;  /* 0x0000002723007223 */ /* 0x000fe20000000000 */
        /* <DEDUP_REMOVED lines=40> */
.L_x_138:
[----:B------:R-:W-:Y:S05]  /*83f0*/  BSYNC.RECONVERGENT B0 ;  /* 0x0000000000007941 */ /* 0x000fea0003800200 */
.L_x_137:
[----:B------:R-:W-:Y:S01]  /*8400*/  BAR.SYNC.DEFER_BLOCKING 0x1, 0x80 ;  /* 0x0042000000007b1d */ /* 0x000fe20000010000 */
[----:B------:R-:W-:Y:S01]  /*8410*/  UISETP.NE.AND UP0, UPT, UR49, -0x4, UPT ;  /* 0xfffffffc3100788c */ /* 0x000fe2000bf05270 */
[----:B------:R-:W-:Y:S08]  /*8420*/  IADD3 R0, PT, PT, R30, 0x1, RZ ;  /* 0x000000011e007810 */ /* 0x000ff00007ffe0ff */
[----:B------:R-:W-:Y:S05]  /*8430*/  BRA.U !UP0, `(.L_x_139) ;  /* 0x0000000108287547 */ /* 0x000fea000b800000 */
[----:B------:R-:W-:Y:S01]  /*8440*/  ISETP.NE.AND P0, PT, R76, RZ, PT ;  /* 0x000000ff4c00720c */ /* 0x000fe20003f05270 */
[----:B------:R-:W-:Y:S01]  /*8450*/  IMAD.U32 R3, RZ, RZ, UR51 ;  /* 0x00000033ff037e24 */ /* 0x000fe2000f8e00ff */
[----:B------:R-:W-:Y:S01]  /*8460*/  UIADD3 UR51, UPT, UPT, UR51, 0x1, URZ ;  /* 0x0000000133337890 */ /* 0x000fe2000fffe0ff */
[----:B------:R-:W-:Y:S03]  /*8470*/  IMAD.U32 R2, RZ, RZ, UR37 ;  /* 0x00000025ff027e24 */ /* 0x000fe6000f8e00ff */
[----:B------:R-:W-:Y:S04]  /*8480*/  UISETP.NE.AND UP0, UPT, UR51, 0x4, UPT ;  /* 0x000000043300788c */ /* 0x000fe8000bf05270 */
[----:B------:R-:W-:Y:S03]  /*8490*/  USEL UR51, UR51, URZ, UP0 ;  /* 0x000000ff33337287 */ /* 0x000fe60008000000 */
[----:B------:R-:W-:Y:S05]  /*84a0*/  @P0 LEA R3, R3, UR48, 0x3 ;  /* 0x0000003003030c11 */ /* 0x000fea000f8e18ff */
[----:B------:R-:W-:Y:S05]  /*84b0*/  @P0 VIADD R3, R3, 0x130 ;  /* 0x0000013003030836 */ /* 0x000fea0000000000 */
[----:B------:R-:W-:Y:S04]  /*84c0*/  @P0 PRMT R2, R2, 0x654, R3 ;  /* 0x0000065402020816 */ /* 0x000fe80000000003 */
[----:B------:R2:W-:Y:S03]  /*84d0*/  @P0 SYNCS.ARRIVE.TRANS64.RED.A1T0 RZ, [R2+URZ], RZ ;  /* 0x000000ff02ff09a7 */ /* 0x0005e600081004ff */
.L_x_139:
[----:B------:R-:W-:Y:S01]  /*84e0*/  ISETP.NE.AND P2, PT, R73, RZ, PT ;  /* 0x000000ff4900720c */ /* 0x000fe20003f45270 */
[----:B------:R-:W-:Y:S01]  /*84f0*/  UIADD3 UR49, UPT, UPT, UR49, 0x4, URZ ;  /* 0x0000000431317890 */ /* 0x000fe2000fffe0ff */
[----:B------:R-:W-:Y:S01]  /*8500*/  ISETP.NE.AND P0, PT, R75, 0x2, PT ;  /* 0x000000024b00780c */ /* 0x000fe20003f05270 */
[----:B------:R-:W-:Y:S01]  /*8510*/  IMAD.IADD R20, R29, 0x1, R58 ;  /* 0x000000011d147824 */ /* 0x000fe200078e023a */
[----:B------:R-:W-:Y:S01]  /*8520*/  ISETP.NE.AND P1, PT, R0, 0x4, PT ;  /* 0x000000040000780c */ /* 0x000fe20003f25270 */
[----:B------:R-:W-:Y:S01]  /*8530*/  IMAD.IADD R21, R31, 0x1, R60 ;  /* 0x000000011f157824 */ /* 0x000fe200078e023c */
[----:B------:R-:W-:Y:S02]  /*8540*/  SEL R3, RZ, 0x1, P0 ;  /* 0x00000001ff037807 */ /* 0x000fe40000000000 */
[----:B--2---:R-:W-:Y:S02]  /*8550*/  SEL R2, RZ, 0x1, P1 ;  /* 0x00000001ff027807 */ /* 0x004fe40000800000 */
[----:B------:R-:W-:Y:S02]  /*8560*/  LOP3.LUT R68, R68, R3, RZ, 0x3c, !PT ;  /* 0x0000000344447212 */ /* 0x000fe400078e3cff */
[----:B------:R-:W-:Y:S02]  /*8570*/  LOP3.LUT R69, R69, R2, RZ, 0x3c, !PT ;  /* 0x0000000245457212 */ /* 0x000fe400078e3cff */
[----:B------:R-:W-:Y:S02]  /*8580*/  @P2 R2UR UR36, R67 ;  /* 0x00000000432422ca */ /* 0x000fe400000e0000 */
[----:B------:R-:W-:Y:S02]  /*8590*/  SEL R75, R75, RZ, P0 ;  /* 0x000000ff4b4b7207 */ /* 0x000fe40000000000 */
[----:B------:R-:W-:Y:S01]  /*85a0*/  SEL R30, R0, RZ, P1 ;  /* 0x000000ff001e7207 */ /* 0x000fe20000800000 */
[----:B------:R-:W-:Y:S10]  /*85b0*/  @P2 BRA `(.L_x_140) ;  /* 0xffffffd000182947 */ /* 0x000ff4000383ffff */
[----:B------:R-:W-:-:S09]  /*85c0*/  UISETP.NE.AND UP0, UPT, UR50, URZ, UPT ;  /* 0x000000ff3200728c */ /* 0x000fd2000bf05270 */
[----:B------:R-:W-:Y:S05]  /*85d0*/  BRA.U !UP0, `(.L_x_141) ;  /* 0x0000000108487547 */ /* 0x000fea000b800000 */
[----:B------:R-:W2:Y:S02]  /*85e0*/  LDCU.64 UR4, c[0x0][0x890] ;  /* 0x00011200ff0477ac */ /* 0x000ea40008000a00 */
[----:B--2---:R-:W-:-:S04]  /*85f0*/  UISETP.NE.U32.AND UP0, UPT, UR4, URZ, UPT ;  /* 0x000000ff0400728c */ /* 0x004fc8000bf05070 */
[----:B------:R-:W-:-:S09]  /*8600*/  UISETP.NE.AND.EX UP0, UPT, UR5, URZ, UPT, UP0 ;  /* 0x000000ff0500728c */ /* 0x000fd2000bf05300 */
[----:B------:R-:W-:Y:S05]  /*8610*/  BRA.U UP0, `(.L_x_142) ;  /* 0x00000001000c7547 */ /* 0x000fea000b800000 */
[----:B------:R-:W-:-:S13]  /*8620*/  FSETP.NEU.AND P0, PT, R35, RZ, PT ;  /* 0x000000ff2300720b */ /* 0x000fda0003f0d000 */
[----:B------:R-:W-:Y:S05]  /*8630*/  @!P0 EXIT ;  /* 0x000000000000894d */ /* 0x000fea0003800000 */
[----:B------:R-:W-:Y:S05]  /*8640*/  BRA `(.L_x_141) ;  /* 0x00000000002c7947 */ /* 0x000fea0003800000 */
.L_x_142:
[----:B------:R-:W-:Y:S01]  /*8650*/  ISETP.NE.AND P0, PT, R74, RZ, PT ;  /* 0x000000ff4a00720c */ /* 0x000fe20003f05270 */
[----:B------:R-:W-:-:S12]  /*8660*/  BSSY.RECONVERGENT B0, `(.L_x_141) ;  /* 0x0000009000007945 */ /* 0x000fd80003800200 */
[----:B------:R-:W-:Y:S05]  /*8670*/  @P0 BRA `(.L_x_143) ;  /* 0x0000000000140947 */ /* 0x000fea0003800000 */
[----:B------:R-:W2:Y:S02]  /*8680*/  LDCU.64 UR4, c[0x0][0x888] ;  /* 0x00011100ff0477ac */ /* 0x000ea40008000a00 */
[----:B--2---:R-:W-:-:S04]  /*8690*/  ISETP.NE.U32.AND P0, PT, RZ, UR4, PT ;  /* 0x00000004ff007c0c */ /* 0x004fc8000bf05070 */
[----:B------:R-:W-:-:S13]  /*86a0*/  ISETP.NE.AND.EX P0, PT, RZ, UR5, PT, P0 ;  /* 0x00000005ff007c0c */ /* 0x000fda000bf05300 */
[----:B------:R-:W-:Y:S05]  /*86b0*/  @!P0 EXIT ;  /* 0x000000000000894d */ /* 0x000fea0003800000 */
[----:B------:R-:W-:Y:S05]  /*86c0*/  BRA `(.L_x_144) ;  /* 0x0000000000087947 */ /* 0x000fea0003800000 */
.L_x_143:
[----:B------:R-:W-:-:S13]  /*86d0*/  FSETP.NEU.AND P0, PT, R35, RZ, PT ;  /* 0x000000ff2300720b */ /* 0x000fda0003f0d000 */
[----:B------:R-:W-:Y:S05]  /*86e0*/  @!P0 EXIT ;  /* 0x000000000000894d */ /* 0x000fea0003800000 */
.L_x_144:
[----:B------:R-:W-:Y:S05]  /*86f0*/  BSYNC.RECONVERGENT B0 ;  /* 0x0000000000007941 */ /* 0x000fea0003800200 */
.L_x_141:
[----:B------:R-:W-:Y:S01]  /*8700*/  ULEA UR4, UR51, UR48, 0x3 ;  /* 0x0000003033047291 */ /* 0x000fe2000f8e18ff */
[----:B------:R-:W-:-:S04]  /*8710*/  DEPBAR.LE SB0, 0x0 ;  /* 0x000080000000791a */ /* 0x000fc80000000000 */
[----:B------:R-:W-:-:S04]  /*8720*/  UIADD3 UR4, UPT, UPT, UR4, 0x130, URZ ;  /* 0x0000013004047890 */ /* 0x000fc8000fffe0ff */
[----:B------:R-:W-:-:S09]  /*8730*/  UPRMT UR4, UR37, 0x654, UR4 ;  /* 0x0000065425047896 */ /* 0x000fd20008000004 */
[----:B------:R-:W-:Y:S01]  /*8740*/  SYNCS.ARRIVE.TRANS64.RED.A1T0 RZ, [UR4], RZ ;  /* 0x000000ffffff79a7 */ /* 0x000fe20008100404 */
[----:B------:R-:W-:Y:S05]  /*8750*/  EXIT ;  /* 0x000000000000794d */ /* 0x000fea0003800000 */
.L_x_20:
[----:B--2---:R2:W1:Y:S02]  /*8760*/  SYNCS.PHASECHK.TRANS64.TRYWAIT P0, [R3+URZ+0x1d0], R2 ;  /* 0x0001d002030075a7 */ /* 0x00446400080011ff */
[----:B-1----:R-:W-:Y:S05]  /*8770*/  @!P0 NANOSLEEP.SYNCS 0x989680 ;  /* 0x009896800000895d */ /* 0x002fea0003900000 */
[----:B------:R-:W1:Y:S02]  /*8780*/  @!P0 SYNCS.PHASECHK.TRANS64 P0, [R3+URZ+0x1d0], R2 ;  /* 0x0001d002030085a7 */ /* 0x000e6400080010ff */
[----:B-1----:R-:W-:Y:S05]  /*8790*/  @!P0 BRA `(.L_x_20) ;  /* 0xfffffffc00f08947 */ /* 0x002fea000383ffff */
[----:B------:R-:W-:Y:S05]  /*87a0*/  BRA `(.L_x_145) ;  /* 0xffffff9000047947 */ /* 0x000fea000383ffff */
.L_x_23:
[----:B-1----:R-:W-:-:S07]  /*87b0*/  MOV R2, UR33 ;  /* 0x0000002100027c02 */ /* 0x002fce0008000f00 */
.L_x_146:
[----:B-1----:R1:W2:Y:S02]  /*87c0*/  SYNCS.PHASECHK.TRANS64.TRYWAIT P0, [R2+URZ+0x88], R5 ;  /* 0x00008805020075a7 */ /* 0x0022a400080011ff */
[----:B--2---:R-:W-:Y:S05]  /*87d0*/  @!P0 NANOSLEEP.SYNCS 0x989680 ;  /* 0x009896800000895d */ /* 0x004fea0003900000 */
[----:B------:R-:W2:Y:S02]  /*87e0*/  @!P0 SYNCS.PHASECHK.TRANS64 P0, [R2+URZ+0x88], R5 ;  /* 0x00008805020085a7 */ /* 0x000ea400080010ff */
[----:B--2---:R-:W-:Y:S05]  /*87f0*/  @!P0 BRA `(.L_x_146) ;  /* 0xfffffffc00f08947 */ /* 0x004fea000383ffff */
[----:B------:R-:W-:Y:S05]  /*8800*/  BRA `(.L_x_22) ;  /* 0xffffff9000587947 */ /* 0x000fea000383ffff */
.L_x_29:
[----:B-1----:R-:W-:-:S07]  /*8810*/  MOV R2, UR25 ;  /* 0x0000001900027c02 */ /* 0x002fce0008000f00 */
.L_x_147:
[----:B-1----:R1:W2:Y:S02]  /*8820*/  SYNCS.PHASECHK.TRANS64.TRYWAIT P0, [R2+URZ+0x88], R5 ;  /* 0x00008805020075a7 */ /* 0x0022a400080011ff */
[----:B--2---:R-:W-:Y:S05]  /*8830*/  @!P0 NANOSLEEP.SYNCS 0x989680 ;  /* 0x009896800000895d */ /* 0x004fea0003900000 */
[----:B------:R-:W2:Y:S02]  /*8840*/  @!P0 SYNCS.PHASECHK.TRANS64 P0, [R2+URZ+0x88], R5 ;  /* 0x00008805020085a7 */ /* 0x000ea400080010ff */
[----:B--2---:R-:W-:Y:S05]  /*8850*/  @!P0 BRA `(.L_x_147) ;  /* 0xfffffffc00f08947 */ /* 0x004fea000383ffff */
[----:B------:R-:W-:Y:S05]  /*8860*/  BRA `(.L_x_28) ;  /* 0xffffff9400187947 */ /* 0x000fea000383ffff */
.L_x_33:
[----:B-1----:R1:W2:Y:S02]  /*8870*/  SYNCS.PHASECHK.TRANS64.TRYWAIT P0, [R2+URZ+0x160], R3 ;  /* 0x00016003020075a7 */ /* 0x0022a400080011ff */
[----:B--2---:R-:W-:Y:S05]  /*8880*/  @!P0 NANOSLEEP.SYNCS 0x989680 ;  /* 0x009896800000895d */ /* 0x004fea0003900000 */
[----:B------:R-:W2:Y:S02]  /*8890*/  @!P0 SYNCS.PHASECHK.TRANS64 P0, [R2+URZ+0x160], R3 ;  /* 0x00016003020085a7 */ /* 0x000ea400080010ff */
[----:B--2---:R-:W-:Y:S05]  /*88a0*/  @!P0 BRA `(.L_x_33) ;  /* 0xfffffffc00f08947 */ /* 0x004fea000383ffff */
[----:B------:R-:W-:Y:S05]  /*88b0*/  BRA `(.L_x_148) ;  /* 0xffffff9400bc7947 */ /* 0x000fea000383ffff */
.L_x_37:
[----:B----4-:R-:W-:-:S07]  /*88c0*/  MOV R0, UR5 ;  /* 0x0000000500007c02 */ /* 0x010fce0008000f00 */
.L_x_149:
[----:B-1----:R1:W2:Y:S02]  /*88d0*/  SYNCS.PHASECHK.TRANS64.TRYWAIT P0, [R0+URZ], R3 ;  /* 0x00000003000075a7 */ /* 0x0022a400080011ff */
[----:B--2---:R-:W-:Y:S05]  /*88e0*/  @!P0 NANOSLEEP.SYNCS 0x989680 ;  /* 0x009896800000895d */ /* 0x004fea0003900000 */
[----:B------:R-:W2:Y:S02]  /*88f0*/  @!P0 SYNCS.PHASECHK.TRANS64 P0, [R0+URZ], R3 ;  /* 0x00000003000085a7 */ /* 0x000ea400080010ff */
[----:B--2---:R-:W-:Y:S05]  /*8900*/  @!P0 BRA `(.L_x_149) ;  /* 0xfffffffc00f08947 */ /* 0x004fea000383ffff */
[----:B------:R-:W-:Y:S05]  /*8910*/  BRA `(.L_x_150) ;  /* 0xffffff9c002c7947 */ /* 0x000fea000383ffff */
.L_x_38:
[----:B----4-:R-:W-:-:S07]  /*8920*/  MOV R0, UR5 ;  /* 0x0000000500007c02 */ /* 0x010fce0008000f00 */
.L_x_151:
[----:B-1----:R1:W2:Y:S02]  /*8930*/  SYNCS.PHASECHK.TRANS64.TRYWAIT P0, [R0+URZ], R3 ;  /* 0x00000003000075a7 */ /* 0x0022a400080011ff */
[----:B--2---:R-:W-:Y:S05]  /*8940*/  @!P0 NANOSLEEP.SYNCS 0x989680 ;  /* 0x009896800000895d */ /* 0x004fea0003900000 */
[----:B------:R-:W2:Y:S02]  /*8950*/  @!P0 SYNCS.PHASECHK.TRANS64 P0, [R0+URZ], R3 ;  /* 0x00000003000085a7 */ /* 0x000ea400080010ff */
[----:B--2---:R-:W-:Y:S05]  /*8960*/  @!P0 BRA `(.L_x_151) ;  /* 0xfffffffc00f08947 */ /* 0x004fea000383ffff */
[----:B------:R-:W-:Y:S05]  /*8970*/  BRA `(.L_x_152) ;  /* 0xffffff9c00387947 */ /* 0x000fea000383ffff */
.L_x_39:
[----:B----4-:R-:W-:-:S07]  /*8980*/  MOV R0, UR5 ;  /* 0x0000000500007c02 */ /* 0x010fce0008000f00 */
.L_x_153:
[----:B-1----:R1:W2:Y:S02]  /*8990*/  SYNCS.PHASECHK.TRANS64.TRYWAIT P0, [R0+URZ], R3 ;  /* 0x00000003000075a7 */ /* 0x0022a400080011ff */
[----:B--2---:R-:W-:Y:S05]  /*89a0*/  @!P0 NANOSLEEP.SYNCS 0x989680 ;  /* 0x009896800000895d */ /* 0x004fea0003900000 */
[----:B------:R-:W2:Y:S02]  /*89b0*/  @!P0 SYNCS.PHASECHK.TRANS64 P0, [R0+URZ], R3 ;  /* 0x00000003000085a7 */ /* 0x000ea400080010ff */
[----:B--2---:R-:W-:Y:S05]  /*89c0*/  @!P0 BRA `(.L_x_153) ;  /* 0xfffffffc00f08947 */ /* 0x004fea000383ffff */
[----:B------:R-:W-:Y:S05]  /*89d0*/  BRA `(.L_x_154) ;  /* 0xffffff9c00447947 */ /* 0x000fea000383ffff */
.L_x_40:
[----:B----4-:R-:W-:-:S07]  /*89e0*/  MOV R0, UR5 ;  /* 0x0000000500007c02 */ /* 0x010fce0008000f00 */
.L_x_155:
[----:B-1----:R1:W2:Y:S02]  /*89f0*/  SYNCS.PHASECHK.TRANS64.TRYWAIT P0, [R0+URZ], R3 ;  /* 0x00000003000075a7 */ /* 0x0022a400080011ff */
[----:B--2---:R-:W-:Y:S05]  /*8a00*/  @!P0 NANOSLEEP.SYNCS 0x989680 ;  /* 0x009896800000895d */ /* 0x004fea0003900000 */
[----:B------:R-:W2:Y:S02]  /*8a10*/  @!P0 SYNCS.PHASECHK.TRANS64 P0, [R0+URZ], R3 ;  /* 0x00000003000085a7 */ /* 0x000ea400080010ff */
[----:B--2---:R-:W-:Y:S05]  /*8a20*/  @!P0 BRA `(.L_x_155) ;  /* 0xfffffffc00f08947 */ /* 0x004fea000383ffff */
[----:B------:R-:W-:Y:S05]  /*8a30*/  BRA `(.L_x_156) ;  /* 0xffffff9c00507947 */ /* 0x000fea000383ffff */
.L_x_41:
[----:B----4-:R-:W-:-:S07]  /*8a40*/  MOV R0, UR5 ;  /* 0x0000000500007c02 */ /* 0x010fce0008000f00 */
.L_x_157:
[----:B-1----:R1:W2:Y:S02]  /*8a50*/  SYNCS.PHASECHK.TRANS64.TRYWAIT P0, [R0+URZ], R3 ;  /* 0x00000003000075a7 */ /* 0x0022a400080011ff */
[----:B--2---:R-:W-:Y:S05]  /*8a60*/  @!P0 NANOSLEEP.SYNCS 0x989680 ;  /* 0x009896800000895d */ /* 0x004fea0003900000 */
[----:B------:R-:W2:Y:S02]  /*8a70*/  @!P0 SYNCS.PHASECHK.TRANS64 P0, [R0+URZ], R3 ;  /* 0x00000003000085a7 */ /* 0x000ea400080010ff */
[----:B--2---:R-:W-:Y:S05]  /*8a80*/  @!P0 BRA `(.L_x_157) ;  /* 0xfffffffc00f08947 */ /* 0x004fea000383ffff */
[----:B------:R-:W-:Y:S05]  /*8a90*/  BRA `(.L_x_158) ;  /* 0xffffff9c005c7947 */ /* 0x000fea000383ffff */
.L_x_42:
[----:B----4-:R-:W-:-:S07]  /*8aa0*/  MOV R0, UR5 ;  /* 0x0000000500007c02 */ /* 0x010fce0008000f00 */
.L_x_159:
[----:B-1----:R1:W2:Y:S02]  /*8ab0*/  SYNCS.PHASECHK.TRANS64.TRYWAIT P0, [R0+URZ], R3 ;  /* 0x00000003000075a7 */ /* 0x0022a400080011ff */
[----:B--2---:R-:W-:Y:S05]  /*8ac0*/  @!P0 NANOSLEEP.SYNCS 0x989680 ;  /* 0x009896800000895d */ /* 0x004fea0003900000 */
[----:B------:R-:W2:Y:S02]  /*8ad0*/  @!P0 SYNCS.PHASECHK.TRANS64 P0, [R0+URZ], R3 ;  /* 0x00000003000085a7 */ /* 0x000ea400080010ff */
[----:B--2---:R-:W-:Y:S05]  /*8ae0*/  @!P0 BRA `(.L_x_159) ;  /* 0xfffffffc00f08947 */ /* 0x004fea000383ffff */
[----:B------:R-:W-:Y:S05]  /*8af0*/  BRA `(.L_x_160) ;  /* 0xffffff9c00687947 */ /* 0x000fea000383ffff */
.L_x_43:
[----:B----4-:R-:W-:-:S07]  /*8b00*/  MOV R0, UR5 ;  /* 0x0000000500007c02 */ /* 0x010fce0008000f00 */
.L_x_161:
[----:B-1----:R1:W2:Y:S02]  /*8b10*/  SYNCS.PHASECHK.TRANS64.TRYWAIT P0, [R0+URZ], R3 ;  /* 0x00000003000075a7 */ /* 0x0022a400080011ff */
[----:B--2---:R-:W-:Y:S05]  /*8b20*/  @!P0 NANOSLEEP.SYNCS 0x989680 ;  /* 0x009896800000895d */ /* 0x004fea0003900000 */
[----:B------:R-:W2:Y:S02]  /*8b30*/  @!P0 SYNCS.PHASECHK.TRANS64 P0, [R0+URZ], R3 ;  /* 0x00000003000085a7 */ /* 0x000ea400080010ff */
[----:B--2---:R-:W-:Y:S05]  /*8b40*/  @!P0 BRA `(.L_x_161) ;  /* 0xfffffffc00f08947 */ /* 0x004fea000383ffff */
[----:B------:R-:W-:Y:S05]  /*8b50*/  BRA `(.L_x_162) ;  /* 0xffffff9c00747947 */ /* 0x000fea000383ffff */
.L_x_44:
[----:B----4-:R-:W-:-:S07]  /*8b60*/  MOV R0, UR5 ;  /* 0x0000000500007c02 */ /* 0x010fce0008000f00 */
.L_x_163:
[----:B-1----:R1:W2:Y:S02]  /*8b70*/  SYNCS.PHASECHK.TRANS64.TRYWAIT P0, [R0+URZ], R3 ;  /* 0x00000003000075a7 */ /* 0x0022a400080011ff */
[----:B--2---:R-:W-:Y:S05]  /*8b80*/  @!P0 NANOSLEEP.SYNCS 0x989680 ;  /* 0x009896800000895d */ /* 0x004fea0003900000 */
[----:B------:R-:W2:Y:S02]  /*8b90*/  @!P0 SYNCS.PHASECHK.TRANS64 P0, [R0+URZ], R3 ;  /* 0x00000003000085a7 */ /* 0x000ea400080010ff */
[----:B--2---:R-:W-:Y:S05]  /*8ba0*/  @!P0 BRA `(.L_x_163) ;  /* 0xfffffffc00f08947 */ /* 0x004fea000383ffff */
[----:B------:R-:W-:Y:S05]  /*8bb0*/  BRA `(.L_x_164) ;  /* 0xffffff9c00807947 */ /* 0x000fea000383ffff */
.L_x_45:
[----:B----4-:R-:W-:-:S07]  /*8bc0*/  MOV R0, UR5 ;  /* 0x0000000500007c02 */ /* 0x010fce0008000f00 */
.L_x_165:
[----:B-1----:R1:W2:Y:S02]  /*8bd0*/  SYNCS.PHASECHK.TRANS64.TRYWAIT P0, [R0+URZ], R3 ;  /* 0x00000003000075a7 */ /* 0x0022a400080011ff */
[----:B--2---:R-:W-:Y:S05]  /*8be0*/  @!P0 NANOSLEEP.SYNCS 0x989680 ;  /* 0x009896800000895d */ /* 0x004fea0003900000 */
[----:B------:R-:W2:Y:S02]  /*8bf0*/  @!P0 SYNCS.PHASECHK.TRANS64 P0, [R0+URZ], R3 ;  /* 0x00000003000085a7 */ /* 0x000ea400080010ff */
[----:B--2---:R-:W-:Y:S05]  /*8c00*/  @!P0 BRA `(.L_x_165) ;  /* 0xfffffffc00f08947 */ /* 0x004fea000383ffff */
[----:B------:R-:W-:Y:S05]  /*8c10*/  BRA `(.L_x_166) ;  /* 0xffffff9c008c7947 */ /* 0x000fea000383ffff */
.L_x_46:
[----:B----4-:R-:W-:-:S07]  /*8c20*/  MOV R0, UR5 ;  /* 0x0000000500007c02 */ /* 0x010fce0008000f00 */
.L_x_167:
[----:B-1----:R1:W2:Y:S02]  /*8c30*/  SYNCS.PHASECHK.TRANS64.TRYWAIT P0, [R0+URZ], R3 ;  /* 0x00000003000075a7 */ /* 0x0022a400080011ff */
[----:B--2---:R-:W-:Y:S05]  /*8c40*/  @!P0 NANOSLEEP.SYNCS 0x989680 ;  /* 0x009896800000895d */ /* 0x004fea0003900000 */
[----:B------:R-:W2:Y:S02]  /*8c50*/  @!P0 SYNCS.PHASECHK.TRANS64 P0, [R0+URZ], R3 ;  /* 0x00000003000085a7 */ /* 0x000ea400080010ff */
[----:B--2---:R-:W-:Y:S05]  /*8c60*/  @!P0 BRA `(.L_x_167) ;  /* 0xfffffffc00f08947 */ /* 0x004fea000383ffff */
[----:B------:R-:W-:Y:S05]  /*8c70*/  BRA `(.L_x_168) ;  /* 0xffffff9c00987947 */ /* 0x000fea000383ffff */
.L_x_47:
[----:B----4-:R-:W-:-:S07]  /*8c80*/  MOV R0, UR5 ;  /* 0x0000000500007c02 */ /* 0x010fce0008000f00 */
.L_x_169:
[----:B-1----:R1:W2:Y:S02]  /*8c90*/  SYNCS.PHASECHK.TRANS64.TRYWAIT P0, [R0+URZ], R3 ;  /* 0x00000003000075a7 */ /* 0x0022a400080011ff */
[----:B--2---:R-:W-:Y:S05]  /*8ca0*/  @!P0 NANOSLEEP.SYNCS 0x989680 ;  /* 0x009896800000895d */ /* 0x004fea0003900000 */
[----:B------:R-:W2:Y:S02]  /*8cb0*/  @!P0 SYNCS.PHASECHK.TRANS64 P0, [R0+URZ], R3 ;  /* 0x00000003000085a7 */ /* 0x000ea400080010ff */
[----:B--2---:R-:W-:Y:S05]  /*8cc0*/  @!P0 BRA `(.L_x_169) ;  /* 0xfffffffc00f08947 */ /* 0x004fea000383ffff */
[----:B------:R-:W-:Y:S05]  /*8cd0*/  BRA `(.L_x_170) ;  /* 0xffffff9c00a47947 */ /* 0x000fea000383ffff */
.L_x_48:
[----:B----4-:R-:W-:-:S07]  /*8ce0*/  MOV R0, UR5 ;  /* 0x0000000500007c02 */ /* 0x010fce0008000f00 */
.L_x_171:
[----:B-1----:R1:W2:Y:S02]  /*8cf0*/  SYNCS.PHASECHK.TRANS64.TRYWAIT P0, [R0+URZ], R3 ;  /* 0x00000003000075a7 */ /* 0x0022a400080011ff */
[----:B--2---:R-:W-:Y:S05]  /*8d00*/  @!P0 NANOSLEEP.SYNCS 0x989680 ;  /* 0x009896800000895d */ /* 0x004fea0003900000 */
[----:B------:R-:W2:Y:S02]  /*8d10*/  @!P0 SYNCS.PHASECHK.TRANS64 P0, [R0+URZ], R3 ;  /* 0x00000003000085a7 */ /* 0x000ea400080010ff */
[----:B--2---:R-:W-:Y:S05]  /*8d20*/  @!P0 BRA `(.L_x_171) ;  /* 0xfffffffc00f08947 */ /* 0x004fea000383ffff */
[----:B------:R-:W-:Y:S05]  /*8d30*/  BRA `(.L_x_172) ;  /* 0xffffff9c00b07947 */ /* 0x000fea000383ffff */
.L_x_49:
[----:B----4-:R-:W-:-:S07]  /*8d40*/  MOV R0, UR5 ;  /* 0x0000000500007c02 */ /* 0x010fce0008000f00 */
.L_x_173:
[----:B-1----:R1:W2:Y:S02]  /*8d50*/  SYNCS.PHASECHK.TRANS64.TRYWAIT P0, [R0+URZ], R3 ;  /* 0x00000003000075a7 */ /* 0x0022a400080011ff */
[----:B--2---:R-:W-:Y:S05]  /*8d60*/  @!P0 NANOSLEEP.SYNCS 0x989680 ;  /* 0x009896800000895d */ /* 0x004fea0003900000 */
[----:B------:R-:W2:Y:S02]  /*8d70*/  @!P0 SYNCS.PHASECHK.TRANS64 P0, [R0+URZ], R3 ;  /* 0x00000003000085a7 */ /* 0x000ea400080010ff */
[----:B--2---:R-:W-:Y:S05]  /*8d80*/  @!P0 BRA `(.L_x_173) ;  /* 0xfffffffc00f08947 */ /* 0x004fea000383ffff */
[----:B------:R-:W-:Y:S05]  /*8d90*/  BRA `(.L_x_174) ;  /* 0xffffff9c00bc7947 */ /* 0x000fea000383ffff */
.L_x_50:
[----:B----4-:R-:W-:-:S07]  /*8da0*/  MOV R0, UR5 ;  /* 0x0000000500007c02 */ /* 0x010fce0008000f00 */
.L_x_175:
[----:B-1----:R1:W2:Y:S02]  /*8db0*/  SYNCS.PHASECHK.TRANS64.TRYWAIT P0, [R0+URZ], R3 ;  /* 0x00000003000075a7 */ /* 0x0022a400080011ff */
[----:B--2---:R-:W-:Y:S05]  /*8dc0*/  @!P0 NANOSLEEP.SYNCS 0x989680 ;  /* 0x009896800000895d */ /* 0x004fea0003900000 */
[----:B------:R-:W2:Y:S02]  /*8dd0*/  @!P0 SYNCS.PHASECHK.TRANS64 P0, [R0+URZ], R3 ;  /* 0x00000003000085a7 */ /* 0x000ea400080010ff */
[----:B--2---:R-:W-:Y:S05]  /*8de0*/  @!P0 BRA `(.L_x_175) ;  /* 0xfffffffc00f08947 */ /* 0x004fea000383ffff */
[----:B------:R-:W-:Y:S05]  /*8df0*/  BRA `(.L_x_176) ;  /* 0xffffff9c00c87947 */ /* 0x000fea000383ffff */
.L_x_51:
[----:B----4-:R-:W-:-:S07]  /*8e00*/  MOV R0, UR5 ;  /* 0x0000000500007c02 */ /* 0x010fce0008000f00 */
.L_x_177:
[----:B-1----:R1:W2:Y:S02]  /*8e10*/  SYNCS.PHASECHK.TRANS64.TRYWAIT P0, [R0+URZ], R3 ;  /* 0x00000003000075a7 */ /* 0x0022a400080011ff */
[----:B--2---:R-:W-:Y:S05]  /*8e20*/  @!P0 NANOSLEEP.SYNCS 0x989680 ;  /* 0x009896800000895d */ /* 0x004fea0003900000 */
[----:B------:R-:W2:Y:S02]  /*8e30*/  @!P0 SYNCS.PHASECHK.TRANS64 P0, [R0+URZ], R3 ;  /* 0x00000003000085a7 */ /* 0x000ea400080010ff */
[----:B--2---:R-:W-:Y:S05]  /*8e40*/  @!P0 BRA `(.L_x_177) ;  /* 0xfffffffc00f08947 */ /* 0x004fea000383ffff */
[----:B------:R-:W-:Y:S05]  /*8e50*/  BRA `(.L_x_178) ;  /* 0xffffff9c00d47947 */ /* 0x000fea000383ffff */
.L_x_52:
[----:B----4-:R-:W-:-:S07]  /*8e60*/  MOV R0, UR5 ;  /* 0x0000000500007c02 */ /* 0x010fce0008000f00 */
.L_x_179:
[----:B-1----:R1:W2:Y:S02]  /*8e70*/  SYNCS.PHASECHK.TRANS64.TRYWAIT P0, [R0+URZ], R3 ;  /* 0x00000003000075a7 */ /* 0x0022a400080011ff */
[----:B--2---:R-:W-:Y:S05]  /*8e80*/  @!P0 NANOSLEEP.SYNCS 0x989680 ;  /* 0x009896800000895d */ /* 0x004fea0003900000 */
[----:B------:R-:W2:Y:S02]  /*8e90*/  @!P0 SYNCS.PHASECHK.TRANS64 P0, [R0+URZ], R3 ;  /* 0x00000003000085a7 */ /* 0x000ea400080010ff */
[----:B--2---:R-:W-:Y:S05]  /*8ea0*/  @!P0 BRA `(.L_x_179) ;  /* 0xfffffffc00f08947 */ /* 0x004fea000383ffff */
[----:B------:R-:W-:Y:S05]  /*8eb0*/  BRA `(.L_x_180) ;  /* 0xffffff9c00e07947 */ /* 0x000fea000383ffff */
.L_x_55:
[----:B-1----:R1:W2:Y:S02]  /*8ec0*/  SYNCS.PHASECHK.TRANS64.TRYWAIT P0, [R0+URZ+0x1c0], R5 ;  /* 0x0001c005000075a7 */ /* 0x0022a400080011ff */
[----:B--2---:R-:W-:Y:S05]  /*8ed0*/  @!P0 NANOSLEEP.SYNCS 0x989680 ;  /* 0x009896800000895d */ /* 0x004fea0003900000 */
[----:B------:R-:W2:Y:S02]  /*8ee0*/  @!P0 SYNCS.PHASECHK.TRANS64 P0, [R0+URZ+0x1c0], R5 ;  /* 0x0001c005000085a7 */ /* 0x000ea400080010ff */
[----:B--2---:R-:W-:Y:S05]  /*8ef0*/  @!P0 BRA `(.L_x_55) ;  /* 0xfffffffc00f08947 */ /* 0x004fea000383ffff */
[----:B------:R-:W-:Y:S05]  /*8f00*/  BRA `(.L_x_181) ;  /* 0xffffffa0003c7947 */ /* 0x000fea000383ffff */
.L_x_56:
[----:B------:R-:W-:-:S07]  /*8f10*/  MOV R0, UR5 ;  /* 0x0000000500007c02 */ /* 0x000fce0008000f00 */
.L_x_182:
[----:B-1----:R1:W2:Y:S02]  /*8f20*/  SYNCS.PHASECHK.TRANS64.TRYWAIT P0, [R0+URZ+0x170], R5 ;  /* 0x00017005000075a7 */ /* 0x0022a400080011ff */
[----:B--2---:R-:W-:Y:S05]  /*8f30*/  @!P0 NANOSLEEP.SYNCS 0x989680 ;  /* 0x009896800000895d */ /* 0x004fea0003900000 */
[----:B------:R-:W2:Y:S02]  /*8f40*/  @!P0 SYNCS.PHASECHK.TRANS64 P0, [R0+URZ+0x170], R5 ;  /* 0x00017005000085a7 */ /* 0x000ea400080010ff */
[----:B--2---:R-:W-:Y:S05]  /*8f50*/  @!P0 BRA `(.L_x_182) ;  /* 0xfffffffc00f08947 */ /* 0x004fea000383ffff */
[----:B------:R-:W-:Y:S05]  /*8f60*/  BRA `(.L_x_183) ;  /* 0xffffffa0004c7947 */ /* 0x000fea000383ffff */
.L_x_57:
[----:B-1----:R1:W2:Y:S02]  /*8f70*/  SYNCS.PHASECHK.TRANS64.TRYWAIT P1, [R0+URZ+0x160], R5 ;  /* 0x00016005000075a7 */ /* 0x0022a400080211ff */
[----:B--2---:R-:W-:Y:S05]  /*8f80*/  @!P1 NANOSLEEP.SYNCS 0x989680 ;  /* 0x009896800000995d */ /* 0x004fea0003900000 */
[----:B------:R-:W2:Y:S02]  /*8f90*/  @!P1 SYNCS.PHASECHK.TRANS64 P1, [R0+URZ+0x160], R5 ;  /* 0x00016005000095a7 */ /* 0x000ea400080210ff */
[----:B--2---:R-:W-:Y:S05]  /*8fa0*/  @!P1 BRA `(.L_x_57) ;  /* 0xfffffffc00f09947 */ /* 0x004fea000383ffff */
[----:B------:R-:W-:Y:S05]  /*8fb0*/  BRA `(.L_x_184) ;  /* 0xffffffa0007c7947 */ /* 0x000fea000383ffff */
.L_x_60:
[----:B------:R-:W-:-:S07]  /*8fc0*/  MOV R0, UR5 ;  /* 0x0000000500007c02 */ /* 0x000fce0008000f00 */
.L_x_185:
[----:B-1----:R1:W2:Y:S02]  /*8fd0*/  SYNCS.PHASECHK.TRANS64.TRYWAIT P0, [R0+URZ+0x170], R3 ;  /* 0x00017003000075a7 */ /* 0x0022a400080011ff */
[----:B--2---:R-:W-:Y:S05]  /*8fe0*/  @!P0 NANOSLEEP.SYNCS 0x989680 ;  /* 0x009896800000895d */ /* 0x004fea0003900000 */
[----:B------:R-:W2:Y:S02]  /*8ff0*/  @!P0 SYNCS.PHASECHK.TRANS64 P0, [R0+URZ+0x170], R3 ;  /* 0x00017003000085a7 */ /* 0x000ea400080010ff */
[----:B--2---:R-:W-:Y:S05]  /*9000*/  @!P0 BRA `(.L_x_185) ;  /* 0xfffffffc00f08947 */ /* 0x004fea000383ffff */
[----:B------:R-:W-:Y:S05]  /*9010*/  BRA `(.L_x_59) ;  /* 0xffffffa000d07947 */ /* 0x000fea000383ffff */
.L_x_67:
[----:B-1----:R1:W2:Y:S02]  /*9020*/  SYNCS.PHASECHK.TRANS64.TRYWAIT P1, [R0+URZ+0x160], R5 ;  /* 0x00016005000075a7 */ /* 0x0022a400080211ff */
[----:B--2---:R-:W-:Y:S05]  /*9030*/  @!P1 NANOSLEEP.SYNCS 0x989680 ;  /* 0x009896800000995d */ /* 0x004fea0003900000 */
[----:B------:R-:W2:Y:S02]  /*9040*/  @!P1 SYNCS.PHASECHK.TRANS64 P1, [R0+URZ+0x160], R5 ;  /* 0x00016005000095a7 */ /* 0x000ea400080210ff */
[----:B--2---:R-:W-:Y:S05]  /*9050*/  @!P1 BRA `(.L_x_67) ;  /* 0xfffffffc00f09947 */ /* 0x004fea000383ffff */
[----:B------:R-:W-:Y:S05]  /*9060*/  BRA `(.L_x_186) ;  /* 0xffffffa800307947 */ /* 0x000fea000383ffff */
.L_x_68:
[----:B------:R-:W-:-:S07]  /*9070*/  MOV R3, UR8 ;  /* 0x0000000800037c02 */ /* 0x000fce0008000f00 */
.L_x_187:
[----:B-1----:R1:W2:Y:S02]  /*9080*/  SYNCS.PHASECHK.TRANS64.TRYWAIT P0, [R3+URZ+0x1a0], R0 ;  /* 0x0001a000030075a7 */ /* 0x0022a400080011ff */
[----:B--2---:R-:W-:Y:S05]  /*9090*/  @!P0 NANOSLEEP.SYNCS 0x989680 ;  /* 0x009896800000895d */ /* 0x004fea0003900000 */
[----:B------:R-:W2:Y:S02]  /*90a0*/  @!P0 SYNCS.PHASECHK.TRANS64 P0, [R3+URZ+0x1a0], R0 ;  /* 0x0001a000030085a7 */ /* 0x000ea400080010ff */
[----:B--2---:R-:W-:Y:S05]  /*90b0*/  @!P0 BRA `(.L_x_187) ;  /* 0xfffffffc00f08947 */ /* 0x004fea000383ffff */
[----:B------:R-:W-:Y:S05]  /*90c0*/  BRA `(.L_x_188) ;  /* 0xffffffa800807947 */ /* 0x000fea000383ffff */
.L_x_71:
[----:B------:R-:W-:Y:S07]  /*90d0*/  MOV R0, UR7 ;  /* 0x0000000700007c02 */ /* 0x000fee0008000f00 */
.L_x_189:
[----:B-1----:R1:W2:Y:S02]  /*90e0*/  SYNCS.PHASECHK.TRANS64.TRYWAIT P0, [R0+URZ], R3 ;  /* 0x00000003000075a7 */ /* 0x0022a400080011ff */
[----:B--2---:R-:W-:Y:S05]  /*90f0*/  @!P0 NANOSLEEP.SYNCS 0x989680 ;  /* 0x009896800000895d */ /* 0x004fea0003900000 */
[----:B------:R-:W2:Y:S02]  /*9100*/  @!P0 SYNCS.PHASECHK.TRANS64 P0, [R0+URZ], R3 ;  /* 0x00000003000085a7 */ /* 0x000ea400080010ff */
[----:B--2---:R-:W-:Y:S05]  /*9110*/  @!P0 BRA `(.L_x_189) ;  /* 0xfffffffc00f08947 */ /* 0x004fea000383ffff */
[----:B------:R-:W-:Y:S05]  /*9120*/  BRA `(.L_x_70) ;  /* 0xffffffa8009c7947 */ /* 0x000fea000383ffff */
.L_x_74:
[----:B------:R-:W-:-:S07]  /*9130*/  MOV R0, UR5 ;  /* 0x0000000500007c02 */ /* 0x000fce0008000f00 */
.L_x_190:
[----:B--2---:R2:W3:Y:S02]  /*9140*/  SYNCS.PHASECHK.TRANS64.TRYWAIT P0, [R0+URZ], R3 ;  /* 0x00000003000075a7 */ /* 0x0044e400080011ff */
[----:B---3--:R-:W-:Y:S05]  /*9150*/  @!P0 NANOSLEEP.SYNCS 0x989680 ;  /* 0x009896800000895d */ /* 0x008fea0003900000 */
[----:B------:R-:W3:Y:S02]  /*9160*/  @!P0 SYNCS.PHASECHK.TRANS64 P0, [R0+URZ], R3 ;  /* 0x00000003000085a7 */ /* 0x000ee400080010ff */
[----:B---3--:R-:W-:Y:S05]  /*9170*/  @!P0 BRA `(.L_x_190) ;  /* 0xfffffffc00f08947 */ /* 0x008fea000383ffff */
[----:B------:R-:W-:Y:S05]  /*9180*/  BRA `(.L_x_191) ;  /* 0xffffffac00507947 */ /* 0x000fea000383ffff */
.L_x_75:
[----:B------:R-:W-:-:S07]  /*9190*/  MOV R0, UR5 ;  /* 0x0000000500007c02 */ /* 0x000fce0008000f00 */
.L_x_192:
[----:B-1----:R1:W2:Y:S02]  /*91a0*/  SYNCS.PHASECHK.TRANS64.TRYWAIT P0, [R0+URZ], R3 ;  /* 0x00000003000075a7 */ /* 0x0022a400080011ff */
[----:B--2---:R-:W-:Y:S05]  /*91b0*/  @!P0 NANOSLEEP.SYNCS 0x989680 ;  /* 0x009896800000895d */ /* 0x004fea0003900000 */
[----:B------:R-:W2:Y:S02]  /*91c0*/  @!P0 SYNCS.PHASECHK.TRANS64 P0, [R0+URZ], R3 ;  /* 0x00000003000085a7 */ /* 0x000ea400080010ff */
[----:B--2---:R-:W-:Y:S05]  /*91d0*/  @!P0 BRA `(.L_x_192) ;  /* 0xfffffffc00f08947 */ /* 0x004fea000383ffff */
[----:B------:R-:W-:Y:S05]  /*91e0*/  BRA `(.L_x_193) ;  /* 0xffffffac005c7947 */ /* 0x000fea000383ffff */
.L_x_76:
[----:B------:R-:W-:-:S07]  /*91f0*/  MOV R0, UR5 ;  /* 0x0000000500007c02 */ /* 0x000fce0008000f00 */
.L_x_194:
[----:B-1----:R1:W2:Y:S02]  /*9200*/  SYNCS.PHASECHK.TRANS64.TRYWAIT P0, [R0+URZ], R3 ;  /* 0x00000003000075a7 */ /* 0x0022a400080011ff */
[----:B--2---:R-:W-:Y:S05]  /*9210*/  @!P0 NANOSLEEP.SYNCS 0x989680 ;  /* 0x009896800000895d */ /* 0x004fea0003900000 */
[----:B------:R-:W2:Y:S02]  /*9220*/  @!P0 SYNCS.PHASECHK.TRANS64 P0, [R0+URZ], R3 ;  /* 0x00000003000085a7 */ /* 0x000ea400080010ff */
[----:B--2---:R-:W-:Y:S05]  /*9230*/  @!P0 BRA `(.L_x_194) ;  /* 0xfffffffc00f08947 */ /* 0x004fea000383ffff */
[----:B------:R-:W-:Y:S05]  /*9240*/  BRA `(.L_x_195) ;  /* 0xffffffac00687947 */ /* 0x000fea000383ffff */
.L_x_77:
[----:B------:R-:W-:-:S07]  /*9250*/  MOV R0, UR7 ;  /* 0x0000000700007c02 */ /* 0x000fce0008000f00 */
.L_x_196:
[----:B-1----:R1:W2:Y:S02]  /*9260*/  SYNCS.PHASECHK.TRANS64.TRYWAIT P0, [R0+URZ], R3 ;  /* 0x00000003000075a7 */ /* 0x0022a400080011ff */
[----:B--2---:R-:W-:Y:S05]  /*9270*/  @!P0 NANOSLEEP.SYNCS 0x989680 ;  /* 0x009896800000895d */ /* 0x004fea0003900000 */
[----:B------:R-:W2:Y:S02]  /*9280*/  @!P0 SYNCS.PHASECHK.TRANS64 P0, [R0+URZ], R3 ;  /* 0x00000003000085a7 */ /* 0x000ea400080010ff */
[----:B--2---:R-:W-:Y:S05]  /*9290*/  @!P0 BRA `(.L_x_196) ;  /* 0xfffffffc00f08947 */ /* 0x004fea000383ffff */
[----:B------:R-:W-:Y:S05]  /*92a0*/  BRA `(.L_x_197) ;  /* 0xffffffac00747947 */ /* 0x000fea000383ffff */
.L_x_82:
[----:B--2---:R2:W3:Y:S02]  /*92b0*/  SYNCS.PHASECHK.TRANS64.TRYWAIT P0, [R0+URZ+0x160], R3 ;  /* 0x00016003000075a7 */ /* 0x0044e400080011ff */
[----:B---3--:R-:W-:Y:S05]  /*92c0*/  @!P0 NANOSLEEP.SYNCS 0x989680 ;  /* 0x009896800000895d */ /* 0x008fea0003900000 */
[----:B------:R-:W3:Y:S02]  /*92d0*/  @!P0 SYNCS.PHASECHK.TRANS64 P0, [R0+URZ+0x160], R3 ;  /* 0x00016003000085a7 */ /* 0x000ee400080010ff */
[----:B---3--:R-:W-:Y:S05]  /*92e0*/  @!P0 BRA `(.L_x_82) ;  /* 0xfffffffc00f08947 */ /* 0x008fea000383ffff */
[----:B------:R-:W-:Y:S05]  /*92f0*/  BRA `(.L_x_198) ;  /* 0xffffffb000807947 */ /* 0x000fea000383ffff */
.L_x_85:
[----:B------:R-:W-:Y:S07]  /*9300*/  MOV R0, UR7 ;  /* 0x0000000700007c02 */ /* 0x000fee0008000f00 */
.L_x_199:
[----:B--2---:R2:W3:Y:S02]  /*9310*/  SYNCS.PHASECHK.TRANS64.TRYWAIT P0, [R0+URZ+0x158], R3 ;  /* 0x00015803000075a7 */ /* 0x0044e400080011ff */
[----:B---3--:R-:W-:Y:S05]  /*9320*/  @!P0 NANOSLEEP.SYNCS 0x989680 ;  /* 0x009896800000895d */ /* 0x008fea0003900000 */
[----:B------:R-:W3:Y:S02]  /*9330*/  @!P0 SYNCS.PHASECHK.TRANS64 P0, [R0+URZ+0x158], R3 ;  /* 0x00015803000085a7 */ /* 0x000ee400080010ff */
[----:B---3--:R-:W-:Y:S05]  /*9340*/  @!P0 BRA `(.L_x_199) ;  /* 0xfffffffc00f08947 */ /* 0x008fea000383ffff */
[----:B------:R-:W-:Y:S05]  /*9350*/  BRA `(.L_x_84) ;  /* 0xffffffb400607947 */ /* 0x000fea000383ffff */
.L_x_88:
[----:B------:R-:W-:Y:S07]  /*9360*/  MOV R3, UR7 ;  /* 0x0000000700037c02 */ /* 0x000fee0008000f00 */
.L_x_200:
[----:B-1----:R1:W2:Y:S02]  /*9370*/  SYNCS.PHASECHK.TRANS64.TRYWAIT P0, [R3+URZ+0x130], R12 ;  /* 0x0001300c030075a7 */ /* 0x0022a400080011ff */
[----:B--2---:R-:W-:Y:S05]  /*9380*/  @!P0 NANOSLEEP.SYNCS 0x989680 ;  /* 0x009896800000895d */ /* 0x004fea0003900000 */
[----:B------:R-:W2:Y:S02]  /*9390*/  @!P0 SYNCS.PHASECHK.TRANS64 P0, [R3+URZ+0x130], R12 ;  /* 0x0001300c030085a7 */ /* 0x000ea400080010ff */
[----:B--2---:R-:W-:Y:S05]  /*93a0*/  @!P0 BRA `(.L_x_200) ;  /* 0xfffffffc00f08947 */ /* 0x004fea000383ffff */
[----:B------:R-:W-:Y:S05]  /*93b0*/  BRA `(.L_x_201) ;  /* 0xffffffb400d87947 */ /* 0x000fea000383ffff */
.L_x_89:
[----:B-1----:R-:W-:Y:S07]  /*93c0*/  MOV R3, UR7 ;  /* 0x0000000700037c02 */ /* 0x002fee0008000f00 */
.L_x_202:
[----:B-1----:R1:W2:Y:S02]  /*93d0*/  SYNCS.PHASECHK.TRANS64.TRYWAIT P0, [R3+URZ+0x138], R12 ;  /* 0x0001380c030075a7 */ /* 0x0022a400080011ff */
[----:B--2---:R-:W-:Y:S05]  /*93e0*/  @!P0 NANOSLEEP.SYNCS 0x989680 ;  /* 0x009896800000895d */ /* 0x004fea0003900000 */
[----:B------:R-:W2:Y:S02]  /*93f0*/  @!P0 SYNCS.PHASECHK.TRANS64 P0, [R3+URZ+0x138], R12 ;  /* 0x0001380c030085a7 */ /* 0x000ea400080010ff */
[----:B--2---:R-:W-:Y:S05]  /*9400*/  @!P0 BRA `(.L_x_202) ;  /* 0xfffffffc00f08947 */ /* 0x004fea000383ffff */
[----:B------:R-:W-:Y:S05]  /*9410*/  BRA `(.L_x_203) ;  /* 0xffffffb800147947 */ /* 0x000fea000383ffff */
.L_x_90:
[----:B-1----:R-:W-:Y:S07]  /*9420*/  MOV R3, UR7 ;  /* 0x0000000700037c02 */ /* 0x002fee0008000f00 */
.L_x_204:
[----:B-1----:R1:W2:Y:S02]  /*9430*/  SYNCS.PHASECHK.TRANS64.TRYWAIT P0, [R3+URZ+0x140], R12 ;  /* 0x0001400c030075a7 */ /* 0x0022a400080011ff */
[----:B--2---:R-:W-:Y:S05]  /*9440*/  @!P0 NANOSLEEP.SYNCS 0x989680 ;  /* 0x009896800000895d */ /* 0x004fea0003900000 */
[----:B------:R-:W2:Y:S02]  /*9450*/  @!P0 SYNCS.PHASECHK.TRANS64 P0, [R3+URZ+0x140], R12 ;  /* 0x0001400c030085a7 */ /* 0x000ea400080010ff */
[----:B--2---:R-:W-:Y:S05]  /*9460*/  @!P0 BRA `(.L_x_204) ;  /* 0xfffffffc00f08947 */ /* 0x004fea000383ffff */
[----:B------:R-:W-:Y:S05]  /*9470*/  BRA `(.L_x_205) ;  /* 0xffffffb8005c7947 */ /* 0x000fea000383ffff */
.L_x_91:
[----:B------:R-:W-:Y:S07]  /*9480*/  MOV R3, UR7 ;  /* 0x0000000700037c02 */ /* 0x000fee0008000f00 */
.L_x_206:
[----:B-1----:R1:W2:Y:S02]  /*9490*/  SYNCS.PHASECHK.TRANS64.TRYWAIT P0, [R3+URZ+0x148], R12 ;  /* 0x0001480c030075a7 */ /* 0x0022a400080011ff */
[----:B--2---:R-:W-:Y:S05]  /*94a0*/  @!P0 NANOSLEEP.SYNCS 0x989680 ;  /* 0x009896800000895d */ /* 0x004fea0003900000 */
[----:B------:R-:W2:Y:S02]  /*94b0*/  @!P0 SYNCS.PHASECHK.TRANS64 P0, [R3+URZ+0x148], R12 ;  /* 0x0001480c030085a7 */ /* 0x000ea400080010ff */
[----:B--2---:R-:W-:Y:S05]  /*94c0*/  @!P0 BRA `(.L_x_206) ;  /* 0xfffffffc00f08947 */ /* 0x004fea000383ffff */
[----:B------:R-:W-:Y:S05]  /*94d0*/  BRA `(.L_x_207) ;  /* 0xffffffb800e47947 */ /* 0x000fea000383ffff */
.L_x_93:
[----:B------:R-:W-:-:S07]  /*94e0*/  MOV R0, UR7 ;  /* 0x0000000700007c02 */ /* 0x000fce0008000f00 */
.L_x_208:
[----:B-1----:R1:W3:Y:S02]  /*94f0*/  SYNCS.PHASECHK.TRANS64.TRYWAIT P0, [R0+URZ+0x130], R3 ;  /* 0x00013003000075a7 */ /* 0x0022e400080011ff */
[----:B---3--:R-:W-:Y:S05]  /*9500*/  @!P0 NANOSLEEP.SYNCS 0x989680 ;  /* 0x009896800000895d */ /* 0x008fea0003900000 */
[----:B------:R-:W3:Y:S02]  /*9510*/  @!P0 SYNCS.PHASECHK.TRANS64 P0, [R0+URZ+0x130], R3 ;  /* 0x00013003000085a7 */ /* 0x000ee400080010ff */
[----:B---3--:R-:W-:Y:S05]  /*9520*/  @!P0 BRA `(.L_x_208) ;  /* 0xfffffffc00f08947 */ /* 0x008fea000383ffff */
[----:B------:R-:W-:Y:S05]  /*9530*/  BRA `(.L_x_209) ;  /* 0xffffffbc00547947 */ /* 0x000fea000383ffff */
.L_x_94:
[----:B-1----:R-:W-:-:S07]  /*9540*/  MOV R0, UR7 ;  /* 0x0000000700007c02 */ /* 0x002fce0008000f00 */
.L_x_210:
[----:B-1----:R1:W3:Y:S02]  /*9550*/  SYNCS.PHASECHK.TRANS64.TRYWAIT P0, [R0+URZ+0x138], R3 ;  /* 0x00013803000075a7 */ /* 0x0022e400080011ff */
[----:B---3--:R-:W-:Y:S05]  /*9560*/  @!P0 NANOSLEEP.SYNCS 0x989680 ;  /* 0x009896800000895d */ /* 0x008fea0003900000 */
[----:B------:R-:W3:Y:S02]  /*9570*/  @!P0 SYNCS.PHASECHK.TRANS64 P0, [R0+URZ+0x138], R3 ;  /* 0x00013803000085a7 */ /* 0x000ee400080010ff */
[----:B---3--:R-:W-:Y:S05]  /*9580*/  @!P0 BRA `(.L_x_210) ;  /* 0xfffffffc00f08947 */ /* 0x008fea000383ffff */
[----:B------:R-:W-:Y:S05]  /*9590*/  BRA `(.L_x_211) ;  /* 0xffffffbc00447947 */ /* 0x000fea000383ffff */
.L_x_95:
[----:B-1----:R-:W-:-:S07]  /*95a0*/  MOV R0, UR7 ;  /* 0x0000000700007c02 */ /* 0x002fce0008000f00 */
.L_x_212:
[----:B-1----:R1:W3:Y:S02]  /*95b0*/  SYNCS.PHASECHK.TRANS64.TRYWAIT P0, [R0+URZ+0x140], R3 ;  /* 0x00014003000075a7 */ /* 0x0022e400080011ff */
[----:B---3--:R-:W-:Y:S05]  /*95c0*/  @!P0 NANOSLEEP.SYNCS 0x989680 ;  /* 0x009896800000895d */ /* 0x008fea0003900000 */
[----:B------:R-:W3:Y:S02]  /*95d0*/  @!P0 SYNCS.PHASECHK.TRANS64 P0, [R0+URZ+0x140], R3 ;  /* 0x00014003000085a7 */ /* 0x000ee400080010ff */
[----:B---3--:R-:W-:Y:S05]  /*95e0*/  @!P0 BRA `(.L_x_212) ;  /* 0xfffffffc00f08947 */ /* 0x008fea000383ffff */
[----:B------:R-:W-:Y:S05]  /*95f0*/  BRA `(.L_x_213) ;  /* 0xffffffbc00347947 */ /* 0x000fea000383ffff */
.L_x_97:
[----:B--2---:R2:W4:Y:S02]  /*9600*/  SYNCS.PHASECHK.TRANS64.TRYWAIT P0, [R0+URZ+0x160], R3 ;  /* 0x00016003000075a7 */ /* 0x00452400080011ff */
[----:B----4-:R-:W-:Y:S05]  /*9610*/  @!P0 NANOSLEEP.SYNCS 0x989680 ;  /* 0x009896800000895d */ /* 0x010fea0003900000 */
[----:B------:R-:W4:Y:S02]  /*9620*/  @!P0 SYNCS.PHASECHK.TRANS64 P0, [R0+URZ+0x160], R3 ;  /* 0x00016003000085a7 */ /* 0x000f2400080010ff */
[----:B----4-:R-:W-:Y:S05]  /*9630*/  @!P0 BRA `(.L_x_97) ;  /* 0xfffffffc00f08947 */ /* 0x010fea000383ffff */
[----:B------:R-:W-:Y:S05]  /*9640*/  BRA `(.L_x_214) ;  /* 0xffffffc000087947 */ /* 0x000fea000383ffff */
.L_x_108:
[----:B-1----:R-:W-:Y:S04]  /*9650*/  MOV R2, UR48 ;  /* 0x0000003000027c02 */ /* 0x002fe80008000f00 */
[----:B------:R1:W3:Y:S03]  /*9660*/  SYNCS.PHASECHK.TRANS64.TRYWAIT P1, [R2+URZ+0x110], R3 ;  /* 0x00011003020075a7 */ /* 0x0002e600080211ff */
[----:B---3--:R-:W-:Y:S05]  /*9670*/  @!P1 NANOSLEEP.SYNCS 0x989680 ;  /* 0x009896800000995d */ /* 0x008fea0003900000 */
[----:B------:R-:W3:Y:S02]  /*9680*/  @!P1 SYNCS.PHASECHK.TRANS64 P1, [R2+URZ+0x110], R3 ;  /* 0x00011003020095a7 */ /* 0x000ee400080210ff */
[----:B---3--:R-:W-:Y:S05]  /*9690*/  @!P1 BRA `(.L_x_108) ;  /* 0xfffffffc00ec9947 */ /* 0x008fea000383ffff */
[----:B------:R-:W-:Y:S05]  /*96a0*/  BRA `(.L_x_107) ;  /* 0xffffffcc00147947 */ /* 0x000fea000383ffff */
.L_x_110:
[----:B-1----:R1:W4:Y:S02]  /*96b0*/  SYNCS.PHASECHK.TRANS64.TRYWAIT P0, [R79+URZ+0x180], R0 ;  /* 0x000180004f0075a7 */ /* 0x00232400080011ff */
[----:B----4-:R-:W-:Y:S05]  /*96c0*/  @!P0 NANOSLEEP.SYNCS 0x989680 ;  /* 0x009896800000895d */ /* 0x010fea0003900000 */
[----:B------:R-:W4:Y:S02]  /*96d0*/  @!P0 SYNCS.PHASECHK.TRANS64 P0, [R79+URZ+0x180], R0 ;  /* 0x000180004f0085a7 */ /* 0x000f2400080010ff */
[----:B----4-:R-:W-:Y:S05]  /*96e0*/  @!P0 BRA `(.L_x_110) ;  /* 0xfffffffc00f08947 */ /* 0x010fea000383ffff */
[----:B------:R-:W-:Y:S05]  /*96f0*/  BRA `(.L_x_109) ;  /* 0xffffffcc00387947 */ /* 0x000fea000383ffff */
.L_x_119:
[----:B--2---:R2:W4:Y:S02]  /*9700*/  SYNCS.PHASECHK.TRANS64.TRYWAIT P0, [R3+URZ+0x110], R0 ;  /* 0x00011000030075a7 */ /* 0x00452400080011ff */
[----:B----4-:R-:W-:Y:S05]  /*9710*/  @!P0 NANOSLEEP.SYNCS 0x989680 ;  /* 0x009896800000895d */ /* 0x010fea0003900000 */
[----:B------:R-:W4:Y:S02]  /*9720*/  @!P0 SYNCS.PHASECHK.TRANS64 P0, [R3+URZ+0x110], R0 ;  /* 0x00011000030085a7 */ /* 0x000f2400080010ff */
[----:B----4-:R-:W-:Y:S05]  /*9730*/  @!P0 BRA `(.L_x_119) ;  /* 0xfffffffc00f08947 */ /* 0x010fea000383ffff */
[----:B------:R-:W-:Y:S05]  /*9740*/  BRA `(.L_x_118) ;  /* 0xffffffd400247947 */ /* 0x000fea000383ffff */
.L_x_127:
[----:B--2---:R2:W4:Y:S02]  /*9750*/  SYNCS.PHASECHK.TRANS64.TRYWAIT P0, [R83+URZ+0x110], R4 ;  /* 0x00011004530075a7 */ /* 0x00452400080011ff */
[----:B----4-:R-:W-:Y:S05]  /*9760*/  @!P0 NANOSLEEP.SYNCS 0x989680 ;  /* 0x009896800000895d */ /* 0x010fea0003900000 */
[----:B------:R-:W4:Y:S02]  /*9770*/  @!P0 SYNCS.PHASECHK.TRANS64 P0, [R83+URZ+0x110], R4 ;  /* 0x00011004530085a7 */ /* 0x000f2400080010ff */
[----:B----4-:R-:W-:Y:S05]  /*9780*/  @!P0 BRA `(.L_x_127) ;  /* 0xfffffffc00f08947 */ /* 0x010fea000383ffff */
[----:B------:R-:W-:Y:S05]  /*9790*/  BRA `(.L_x_126) ;  /* 0xffffffdc00307947 */ /* 0x000fea000383ffff */
.L_x_135:
[----:B--2---:R2:W4:Y:S02]  /*97a0*/  SYNCS.PHASECHK.TRANS64.TRYWAIT P0, [R88+URZ+0x110], R3 ;  /* 0x00011003580075a7 */ /* 0x00452400080011ff */
[----:B----4-:R-:W-:Y:S05]  /*97b0*/  @!P0 NANOSLEEP.SYNCS 0x989680 ;  /* 0x009896800000895d */ /* 0x010fea0003900000 */
[----:B------:R-:W4:Y:S02]  /*97c0*/  @!P0 SYNCS.PHASECHK.TRANS64 P0, [R88+URZ+0x110], R3 ;  /* 0x00011003580085a7 */ /* 0x000f2400080010ff */
[----:B----4-:R-:W-:Y:S05]  /*97d0*/  @!P0 BRA `(.L_x_135) ;  /* 0xfffffffc00f08947 */ /* 0x010fea000383ffff */
[----:B------:R-:W-:Y:S05]  /*97e0*/  BRA `(.L_x_134) ;  /* 0xffffffe4003c7947 */ /* 0x000fea000383ffff */
        .weak           $__internal_0_$__cuda_sm10x_tcgen05_guardrail_trap_col_being_dealloced_not_returned_by_alloc
        .type           $__internal_0_$__cuda_sm10x_tcgen05_guardrail_trap_col_being_dealloced_not_returned_by_alloc,@function
        .size           $__internal_0_$__cuda_sm10x_tcgen05_guardrail_trap_col_being_dealloced_not_returned_by_alloc,($__internal_1_$__cuda_sm10x_tcgen05_guardrail_trap_phase_invalid_during_alloc - $__internal_0_$__cuda_sm10x_tcgen05_guardrail_trap_col_being_dealloced_not_returned_by_alloc)
$__internal_0_$__cuda_sm10x_tcgen05_guardrail_trap_col_being_dealloced_not_returned_by_alloc:
[----:B------:R-:W-:Y:S05]  /*97f0*/  BPT.TRAP 0x1 ;  /* 0x000000040000795c */ /* 0x000fea0000300000 */
[----:B------:R-:W-:-:S04]  /*9800*/  HFMA2 R3, -RZ, RZ, 0, 0 ;  /* 0x00000000ff037431 */ /* 0x000fc800000001ff */
[----:B------:R-:W-:Y:S05]  /*9810*/  RET.REL.NODEC R2 `(_ZN7cutlass13device_kernelINS_4gemm6kernel13GemmUniversalIN4cute5tupleIJiiiiEEENS1_10collective13CollectiveMmaINS1_35MainloopSm100TmaUmmaWarpSpecializedILi17ELi2ELi4ENS5_IJNS4_1CILi1EEESB_SB_EEEEENS5_IJNSA_ILi64EEENSA_ILi128EEENSA_ILi32EEEEEENS_6half_tENS5_IJlSB_lEEESI_NS5_IJSB_llEEENS4_8TiledMMAINS4_8MMA_AtomIJNS4_20SM100_MMA_F16BF16_SSISI_SI_fLi64ELi128ELNS4_4UMMA5MajorE0ELSP_1ELNSO_7ScaleInE0ELSQ_0EEEEEENS4_6LayoutISC_NS5_IJNSA_ILi0EEESU_SU_EEEEENS5_IJNS4_10UnderscoreESX_SX_EEEEENS4_13SM90_TMA_LOADENS4_14ComposedLayoutINS4_7SwizzleILi2ELi4ELi3EEENS4_18smem_ptr_flag_bitsILi16EEENST_INS5_IJNSA_ILi8EEESG_EEENS5_IJSG_SB_EEEEEEEvNS4_8identityES10_NS11_INS12_ILi3ELi4ELi3EEES15_NST_INS5_IJSE_S16_EEENS5_IJSB_SE_EEEEEEEvS1B_EENS_8epilogue10collective18CollectiveEpilogueINS1I_23Sm100TmaWarpSpecializedILi4ELi2ELi16ELb1ELb0EEEJSH_NS5_IJNST_ISE_SB_EENST_ISG_SB_EEEEESI_SJ_SI_SJ_NS1I_6fusion15FusionCallbacksIS1M_NS1Q_17LinearCombinationISI_fSI_fLNS_15FloatRoundStyleE2EEESH_S1P_JEEENS4_5SM1004TMEM4LOAD26SM100_TMEM_LOAD_16dp256b4xES10_S1A_NS4_17SM75_U32x4_LDSM_NENS4_14SM90_TMA_STOREES1A_NS4_17SM90_U32x4_STSM_NENS4_39AutoVectorizingCopyWithAssumedAlignmentILi128EEEEEEvvEEEEvNT_6ParamsE) ;  /* 0xffffff6402f87950 */ /* 0x000fea0003c3ffff */
        .weak           $__internal_1_$__cuda_sm10x_tcgen05_guardrail_trap_phase_invalid_during_alloc
        .type           $__internal_1_$__cuda_sm10x_tcgen05_guardrail_trap_phase_invalid_during_alloc,@function
        .size           $__internal_1_$__cuda_sm10x_tcgen05_guardrail_trap_phase_invalid_during_alloc,($__internal_2_$__cuda_sm10x_tcgen05_guardrail_trap_unallocated_columns_being_dealloced - $__internal_1_$__cuda_sm10x_tcgen05_guardrail_trap_phase_invalid_during_alloc)
$__internal_1_$__cuda_sm10x_tcgen05_guardrail_trap_phase_invalid_during_alloc:
[----:B------:R-:W-:Y:S05]  /*9820*/  BPT.TRAP 0x1 ;  /* 0x000000040000795c */ /* 0x000fea0000300000 */
[----:B------:R-:W-:-:S04]  /*9830*/  MOV R3, 0x0 ;  /* 0x0000000000037802 */ /* 0x000fc80000000f00 */
[----:B------:R-:W-:Y:S05]  /*9840*/  RET.REL.NODEC R2 `(_ZN7cutlass13device_kernelINS_4gemm6kernel13GemmUniversalIN4cute5tupleIJiiiiEEENS1_10collective13CollectiveMmaINS1_35MainloopSm100TmaUmmaWarpSpecializedILi17ELi2ELi4ENS5_IJNS4_1CILi1EEESB_SB_EEEEENS5_IJNSA_ILi64EEENSA_ILi128EEENSA_ILi32EEEEEENS_6half_tENS5_IJlSB_lEEESI_NS5_IJSB_llEEENS4_8TiledMMAINS4_8MMA_AtomIJNS4_20SM100_MMA_F16BF16_SSISI_SI_fLi64ELi128ELNS4_4UMMA5MajorE0ELSP_1ELNSO_7ScaleInE0ELSQ_0EEEEEENS4_6LayoutISC_NS5_IJNSA_ILi0EEESU_SU_EEEEENS5_IJNS4_10UnderscoreESX_SX_EEEEENS4_13SM90_TMA_LOADENS4_14ComposedLayoutINS4_7SwizzleILi2ELi4ELi3EEENS4_18smem_ptr_flag_bitsILi16EEENST_INS5_IJNSA_ILi8EEESG_EEENS5_IJSG_SB_EEEEEEEvNS4_8identityES10_NS11_INS12_ILi3ELi4ELi3EEES15_NST_INS5_IJSE_S16_EEENS5_IJSB_SE_EEEEEEEvS1B_EENS_8epilogue10collective18CollectiveEpilogueINS1I_23Sm100TmaWarpSpecializedILi4ELi2ELi16ELb1ELb0EEEJSH_NS5_IJNST_ISE_SB_EENST_ISG_SB_EEEEESI_SJ_SI_SJ_NS1I_6fusion15FusionCallbacksIS1M_NS1Q_17LinearCombinationISI_fSI_fLNS_15FloatRoundStyleE2EEESH_S1P_JEEENS4_5SM1004TMEM4LOAD26SM100_TMEM_LOAD_16dp256b4xES10_S1A_NS4_17SM75_U32x4_LDSM_NENS4_14SM90_TMA_STOREES1A_NS4_17SM90_U32x4_STSM_NENS4_39AutoVectorizingCopyWithAssumedAlignmentILi128EEEEEEvvEEEEvNT_6ParamsE) ;  /* 0xffffff6402ec7950 */ /* 0x000fea0003c3ffff */
        .weak           $__internal_2_$__cuda_sm10x_tcgen05_guardrail_trap_unallocated_columns_being_dealloced
        .type           $__internal_2_$__cuda_sm10x_tcgen05_guardrail_trap_unallocated_columns_being_dealloced,@function
        .size           $__internal_2_$__cuda_sm10x_tcgen05_guardrail_trap_unallocated_columns_being_dealloced,(.L_x_216 - $__internal_2_$__cuda_sm10x_tcgen05_guardrail_trap_unallocated_columns_being_dealloced)
$__internal_2_$__cuda_sm10x_tcgen05_guardrail_trap_unallocated_columns_being_dealloced:
[----:B------:R-:W-:Y:S05]  /*9850*/  BPT.TRAP 0x1 ;  /* 0x000000040000795c */ /* 0x000fea0000300000 */
[----:B------:R-:W-:-:S04]  /*9860*/  HFMA2 R3, -RZ, RZ, 0, 0 ;  /* 0x00000000ff037431 */ /* 0x000fc800000001ff */
[----:B------:R-:W-:Y:S05]  /*9870*/  RET.REL.NODEC R2 `(_ZN7cutlass13device_kernelINS_4gemm6kernel13GemmUniversalIN4cute5tupleIJiiiiEEENS1_10collective13CollectiveMmaINS1_35MainloopSm100TmaUmmaWarpSpecializedILi17ELi2ELi4ENS5_IJNS4_1CILi1EEESB_SB_EEEEENS5_IJNSA_ILi64EEENSA_ILi128EEENSA_ILi32EEEEEENS_6half_tENS5_IJlSB_lEEESI_NS5_IJSB_llEEENS4_8TiledMMAINS4_8MMA_AtomIJNS4_20SM100_MMA_F16BF16_SSISI_SI_fLi64ELi128ELNS4_4UMMA5MajorE0ELSP_1ELNSO_7ScaleInE0ELSQ_0EEEEEENS4_6LayoutISC_NS5_IJNSA_ILi0EEESU_SU_EEEEENS5_IJNS4_10UnderscoreESX_SX_EEEEENS4_13SM90_TMA_LOADENS4_14ComposedLayoutINS4_7SwizzleILi2ELi4ELi3EEENS4_18smem_ptr_flag_bitsILi16EEENST_INS5_IJNSA_ILi8EEESG_EEENS5_IJSG_SB_EEEEEEEvNS4_8identityES10_NS11_INS12_ILi3ELi4ELi3EEES15_NST_INS5_IJSE_S16_EEENS5_IJSB_SE_EEEEEEEvS1B_EENS_8epilogue10collective18CollectiveEpilogueINS1I_23Sm100TmaWarpSpecializedILi4ELi2ELi16ELb1ELb0EEEJSH_NS5_IJNST_ISE_SB_EENST_ISG_SB_EEEEESI_SJ_SI_SJ_NS1I_6fusion15FusionCallbacksIS1M_NS1Q_17LinearCombinationISI_fSI_fLNS_15FloatRoundStyleE2EEESH_S1P_JEEENS4_5SM1004TMEM4LOAD26SM100_TMEM_LOAD_16dp256b4xES10_S1A_NS4_17SM75_U32x4_LDSM_NENS4_14SM90_TMA_STOREES1A_NS4_17SM90_U32x4_STSM_NENS4_39AutoVectorizingCopyWithAssumedAlignmentILi128EEEEEEvvEEEEvNT_6ParamsE) ;  /* 0xffffff6402e07950 */ /* 0x000fea0003c3ffff */
.L_x_215:
[----:B------:R-:W-:-:S00]  /*9880*/  BRA `(.L_x_215) ;  /* 0xfffffffc00fc7947 */ /* 0x000fc0000383ffff */
[----:B------:R-:W-:-:S00]  /*9890*/  NOP ;  /* 0x0000000000007918 */ /* 0x000fc00000000000 */
        /* <DEDUP_REMOVED lines=14> */
.L_x_216:


//--------------------- .nv.global.init           --------------------------
	.section	.nv.global.init,"aw",@progbits
.nv.global.init:
	.type		$str$27,@object
	.size		$str$27,($str$28 - $str$27)
$str$27:
        /*0000*/ 	.byte	0x28, 0x61, 0x64, 0x64, 0x72, 0x65, 0x73, 0x73, 0x20, 0x26, 0x20, 0x6d, 0x61, 0x73, 0x6b, 0x29
        /*0010*/ 	.byte	0x20, 0x3d, 0x3d, 0x20, 0x30, 0x00
	.type		$str$28,@object
	.size		$str$28,($str$26 - $str$28)
$str$28:
        /*0016*/ 	.byte	0x2f, 0x74, 0x6d, 0x70, 0x2f, 0x63, 0x75, 0x74, 0x6c, 0x61, 0x73, 0x73, 0x5f, 0x73, 0x77, 0x65
        /*0026*/ 	.byte	0x65, 0x70, 0x5f, 0x73, 0x72, 0x63, 0x2f, 0x69, 0x6e, 0x63, 0x6c, 0x75, 0x64, 0x65, 0x2f, 0x63
        /*0036*/ 	.byte	0x75, 0x74, 0x65, 0x2f, 0x70, 0x6f, 0x69, 0x6e, 0x74, 0x65, 0x72, 0x5f, 0x66, 0x6c, 0x61, 0x67
        /*0046*/ 	.byte	0x67, 0x65, 0x64, 0x2e, 0x68, 0x70, 0x70, 0x00
	.type		$str$26,@object
	.size		$str$26,($str$25 - $str$26)
$str$26:
        /*004e*/ 	.byte	0x2f, 0x74, 0x6d, 0x70, 0x2f, 0x63, 0x75, 0x74, 0x6c, 0x61, 0x73, 0x73, 0x5f, 0x73, 0x77, 0x65
        /*005e*/ 	.byte	0x65, 0x70, 0x5f, 0x73, 0x72, 0x63, 0x2f, 0x69, 0x6e, 0x63, 0x6c, 0x75, 0x64, 0x65, 0x2f, 0x63
        /*006e*/ 	.byte	0x75, 0x74, 0x65, 0x2f, 0x61, 0x74, 0x6f, 0x6d, 0x2f, 0x63, 0x6f, 0x70, 0x79, 0x5f, 0x74, 0x72
        /*007e*/ 	.byte	0x61, 0x69, 0x74, 0x73, 0x5f, 0x73, 0x6d, 0x31, 0x30, 0x30, 0x2e, 0x68, 0x70, 0x70, 0x00
	.type		$str$25,@object
	.size		$str$25,(__unnamed_1 - $str$25)
$str$25:
        /*008d*/ 	.byte	0x28, 0x28, 0x75, 0x69, 0x6e, 0x74, 0x33, 0x32, 0x5f, 0x74, 0x28, 0x74, 0x68, 0x72, 0x65, 0x61
        /*009d*/ 	.byte	0x64, 0x49, 0x64, 0x78, 0x2e, 0x78, 0x29, 0x20, 0x2f, 0x20, 0x33, 0x32, 0x29, 0x20, 0x25, 0x20
        /*00ad*/ 	.byte	0x34, 0x29, 0x20, 0x3d, 0x3d, 0x20, 0x28, 0x28, 0x28, 0x74, 0x6d, 0x65, 0x6d, 0x5f, 0x61, 0x64
        /*00bd*/ 	.byte	0x64, 0x72, 0x20, 0x3e, 0x3e, 0x20, 0x31, 0x36, 0x29, 0x20, 0x2f, 0x20, 0x33, 0x32, 0x29, 0x20
        /*00cd*/ 	.byte	0x25, 0x20, 0x34, 0x29, 0x00
	.type		__unnamed_1,@object
	.size		__unnamed_1,(__unnamed_2 - __unnamed_1)
__unnamed_1:
        /*00d2*/ 	.byte	0x61, 0x75, 0x74, 0x6f, 0x20, 0x63, 0x75, 0x74, 0x65, 0x3a, 0x3a, 0x61, 0x73, 0x5f, 0x70, 0x6f
        /* <DEDUP_REMOVED lines=24> */
        /*0262*/ 	.byte	0x3e, 0x3e, 0x3e, 0x5d, 0x00
	.type		__unnamed_2,@object
	.size		__unnamed_2,(.L_2 - __unnamed_2)
__unnamed_2:
        /* <DEDUP_REMOVED lines=46> */
.L_2:


//--------------------- .nv.shared._ZN7cutlass13device_kernelINS_4gemm6kernel13GemmUniversalIN4cute5tupleIJiiiiEEENS1_10collective13CollectiveMmaINS1_35MainloopSm100TmaUmmaWarpSpecializedILi17ELi2ELi4ENS5_IJNS4_1CILi1EEESB_SB_EEEEENS5_IJNSA_ILi64EEENSA_ILi128EEENSA_ILi32EEEEEENS_6half_tENS5_IJlSB_lEEESI_NS5_IJSB_llEEENS4_8TiledMMAINS4_8MMA_AtomIJNS4_20SM100_MMA_F16BF16_SSISI_SI_fLi64ELi128ELNS4_4UMMA5MajorE0ELSP_1ELNSO_7ScaleInE0ELSQ_0EEEEEENS4_6LayoutISC_NS5_IJNSA_ILi0EEESU_SU_EEEEENS5_IJNS4_10UnderscoreESX_SX_EEEEENS4_13SM90_TMA_LOADENS4_14ComposedLayoutINS4_7SwizzleILi2ELi4ELi3EEENS4_18smem_ptr_flag_bitsILi16EEENST_INS5_IJNSA_ILi8EEESG_EEENS5_IJSG_SB_EEEEEEEvNS4_8identityES10_NS11_INS12_ILi3ELi4ELi3EEES15_NST_INS5_IJSE_S16_EEENS5_IJSB_SE_EEEEEEEvS1B_EENS_8epilogue10collective18CollectiveEpilogueINS1I_23Sm100TmaWarpSpecializedILi4ELi2ELi16ELb1ELb0EEEJSH_NS5_IJNST_ISE_SB_EENST_ISG_SB_EEEEESI_SJ_SI_SJ_NS1I_6fusion15FusionCallbacksIS1M_NS1Q_17LinearCombinationISI_fSI_fLNS_15FloatRoundStyleE2EEESH_S1P_JEEENS4_5SM1004TMEM4LOAD26SM100_TMEM_LOAD_16dp256b4xES10_S1A_NS4_17SM75_U32x4_LDSM_NENS4_14SM90_TMA_STOREES1A_NS4_17SM90_U32x4_STSM_NENS4_39AutoVectorizingCopyWithAssumedAlignmentILi128EEEEEEvvEEEEvNT_6ParamsE --------------------------
	.section	.nv.shared._ZN7cutlass13device_kernelINS_4gemm6kernel13GemmUniversalIN4cute5tupleIJiiiiEEENS1_10collective13CollectiveMmaINS1_35MainloopSm100TmaUmmaWarpSpecializedILi17ELi2ELi4ENS5_IJNS4_1CILi1EEESB_SB_EEEEENS5_IJNSA_ILi64EEENSA_ILi128EEENSA_ILi32EEEEEENS_6half_tENS5_IJlSB_lEEESI_NS5_IJSB_llEEENS4_8TiledMMAINS4_8MMA_AtomIJNS4_20SM100_MMA_F16BF16_SSISI_SI_fLi64ELi128ELNS4_4UMMA5MajorE0ELSP_1ELNSO_7ScaleInE0ELSQ_0EEEEEENS4_6LayoutISC_NS5_IJNSA_ILi0EEESU_SU_EEEEENS5_IJNS4_10UnderscoreESX_SX_EEEEENS4_13SM90_TMA_LOADENS4_14ComposedLayoutINS4_7SwizzleILi2ELi4ELi3EEENS4_18smem_ptr_flag_bitsILi16EEENST_INS5_IJNSA_ILi8EEESG_EEENS5_IJSG_SB_EEEEEEEvNS4_8identityES10_NS11_INS12_ILi3ELi4ELi3EEES15_NST_INS5_IJSE_S16_EEENS5_IJSB_SE_EEEEEEEvS1B_EENS_8epilogue10collective18CollectiveEpilogueINS1I_23Sm100TmaWarpSpecializedILi4ELi2ELi16ELb1ELb0EEEJSH_NS5_IJNST_ISE_SB_EENST_ISG_SB_EEEEESI_SJ_SI_SJ_NS1I_6fusion15FusionCallbacksIS1M_NS1Q_17LinearCombinationISI_fSI_fLNS_15FloatRoundStyleE2EEESH_S1P_JEEENS4_5SM1004TMEM4LOAD26SM100_TMEM_LOAD_16dp256b4xES10_S1A_NS4_17SM75_U32x4_LDSM_NENS4_14SM90_TMA_STOREES1A_NS4_17SM90_U32x4_STSM_NENS4_39AutoVectorizingCopyWithAssumedAlignmentILi128EEEEEEvvEEEEvNT_6ParamsE,"aw",@nobits
	.sectionflags	@""
	.align	16
	.zero		1024


//--------------------- .nv.shared.reserved.0     --------------------------
	.section	.nv.shared.reserved.0,"aw",@nobits
	.weak		__nv_reservedSMEM_offset_0_alias
	.size		__nv_reservedSMEM_offset_0_alias, 0, 64
	.other		__nv_reservedSMEM_offset_0_alias,@"STO_CUDA_RESERVED_SHARED STV_DEFAULT"
__nv_reservedSMEM_offset_0_alias:
	.zero		0
.nv.shared.reserved.0:
	.zero		64
	.weak		__nv_reservedSMEM_tcgen05_partition
	.type		__nv_reservedSMEM_tcgen05_partition,@object
	.size		__nv_reservedSMEM_tcgen05_partition,(.L_0 - __nv_reservedSMEM_tcgen05_partition)
__nv_reservedSMEM_tcgen05_partition:
	.zero		32
.L_0:


//--------------------- .nv.global                --------------------------
	.section	.nv.global,"aw",@nobits
.nv.global:
	.type		_ZN40_INTERNAL_1e4cfaa4_4_k_cu_df41079a_294694cute1_E,@object
	.size		_ZN40_INTERNAL_1e4cfaa4_4_k_cu_df41079a_294694cute1_E,(_ZN40_INTERNAL_1e4cfaa4_4_k_cu_df41079a_294694cuda3std3__45__cpo6cbeginE - _ZN40_INTERNAL_1e4cfaa4_4_k_cu_df41079a_294694cute1_E)
_ZN40_INTERNAL_1e4cfaa4_4_k_cu_df41079a_294694cute1_E:
	.zero		1
	.type		_ZN40_INTERNAL_1e4cfaa4_4_k_cu_df41079a_294694cuda3std3__45__cpo6cbeginE,@object
	.size		_ZN40_INTERNAL_1e4cfaa4_4_k_cu_df41079a_294694cuda3std3__45__cpo6cbeginE,(_ZN40_INTERNAL_1e4cfaa4_4_k_cu_df41079a_294694cuda3std3__48in_placeE - _ZN40_INTERNAL_1e4cfaa4_4_k_cu_df41079a_294694cuda3std3__45__cpo6cbeginE)
_ZN40_INTERNAL_1e4cfaa4_4_k_cu_df41079a_294694cuda3std3__45__cpo6cbeginE:
	.zero		1
	.type		_ZN40_INTERNAL_1e4cfaa4_4_k_cu_df41079a_294694cuda3std3__48in_placeE,@object
	.size		_ZN40_INTERNAL_1e4cfaa4_4_k_cu_df41079a_294694cuda3std3__48in_placeE,(_ZN40_INTERNAL_1e4cfaa4_4_k_cu_df41079a_294694cuda3std6ranges3__45__cpo9iter_moveE - _ZN40_INTERNAL_1e4cfaa4_4_k_cu_df41079a_294694cuda3std3__48in_placeE)
_ZN40_INTERNAL_1e4cfaa4_4_k_cu_df41079a_294694cuda3std3__48in_placeE:
	.zero		1
	.type		_ZN40_INTERNAL_1e4cfaa4_4_k_cu_df41079a_294694cuda3std6ranges3__45__cpo9iter_moveE,@object
	.size		_ZN40_INTERNAL_1e4cfaa4_4_k_cu_df41079a_294694cuda3std6ranges3__45__cpo9iter_moveE,(_ZN40_INTERNAL_1e4cfaa4_4_k_cu_df41079a_294694cuda3std3__45__cpo5beginE - _ZN40_INTERNAL_1e4cfaa4_4_k_cu_df41079a_294694cuda3std6ranges3__45__cpo9iter_moveE)
_ZN40_INTERNAL_1e4cfaa4_4_k_cu_df41079a_294694cuda3std6ranges3__45__cpo9iter_moveE:
	.zero		1
	.type		_ZN40_INTERNAL_1e4cfaa4_4_k_cu_df41079a_294694cuda3std3__45__cpo5beginE,@object
	.size		_ZN40_INTERNAL_1e4cfaa4_4_k_cu_df41079a_294694cuda3std3__45__cpo5beginE,(_ZN40_INTERNAL_1e4cfaa4_4_k_cu_df41079a_294694cuda3std3__442_GLOBAL__N__1e4cfaa4_4_k_cu_df41079a_294696ignoreE - _ZN40_INTERNAL_1e4cfaa4_4_k_cu_df41079a_294694cuda3std3__45__cpo5beginE)
_ZN40_INTERNAL_1e4cfaa4_4_k_cu_df41079a_294694cuda3std3__45__cpo5beginE:
	.zero		1
	.type		_ZN40_INTERNAL_1e4cfaa4_4_k_cu_df41079a_294694cuda3std3__442_GLOBAL__N__1e4cfaa4_4_k_cu_df41079a_294696ignoreE,@object
	.size		_ZN40_INTERNAL_1e4cfaa4_4_k_cu_df41079a_294694cuda3std3__442_GLOBAL__N__1e4cfaa4_4_k_cu_df41079a_294696ignoreE,(_ZN40_INTERNAL_1e4cfaa4_4_k_cu_df41079a_294694cute7productE - _ZN40_INTERNAL_1e4cfaa4_4_k_cu_df41079a_294694cuda3std3__442_GLOBAL__N__1e4cfaa4_4_k_cu_df41079a_294696ignoreE)
_ZN40_INTERNAL_1e4cfaa4_4_k_cu_df41079a_294694cuda3std3__442_GLOBAL__N__1e4cfaa4_4_k_cu_df41079a_294696ignoreE:
	.zero		1
	.type		_ZN40_INTERNAL_1e4cfaa4_4_k_cu_df41079a_294694cute7productE,@object
	.size		_ZN40_INTERNAL_1e4cfaa4_4_k_cu_df41079a_294694cute7productE,(_ZN40_INTERNAL_1e4cfaa4_4_k_cu_df41079a_294694cuda3std3__45__cpo3endE - _ZN40_INTERNAL_1e4cfaa4_4_k_cu_df41079a_294694cute7productE)
_ZN40_INTERNAL_1e4cfaa4_4_k_cu_df41079a_294694cute7productE:
	.zero		1
	.type		_ZN40_INTERNAL_1e4cfaa4_4_k_cu_df41079a_294694cuda3std3__45__cpo3endE,@object
	.size		_ZN40_INTERNAL_1e4cfaa4_4_k_cu_df41079a_294694cuda3std3__45__cpo3endE,(_ZN40_INTERNAL_1e4cfaa4_4_k_cu_df41079a_294694cuda3std3__419piecewise_constructE - _ZN40_INTERNAL_1e4cfaa4_4_k_cu_df41079a_294694cuda3std3__45__cpo3endE)
_ZN40_INTERNAL_1e4cfaa4_4_k_cu_df41079a_294694cuda3std3__45__cpo3endE:
	.zero		1
	.type		_ZN40_INTERNAL_1e4cfaa4_4_k_cu_df41079a_294694cuda3std3__419piecewise_constructE,@object
	.size		_ZN40_INTERNAL_1e4cfaa4_4_k_cu_df41079a_294694cuda3std3__419piecewise_constructE,(_ZN40_INTERNAL_1e4cfaa4_4_k_cu_df41079a_294694cuda3std3__45__cpo4cendE - _ZN40_INTERNAL_1e4cfaa4_4_k_cu_df41079a_294694cuda3std3__419piecewise_constructE)
_ZN40_INTERNAL_1e4cfaa4_4_k_cu_df41079a_294694cuda3std3__419piecewise_constructE:
	.zero		1
	.type		_ZN40_INTERNAL_1e4cfaa4_4_k_cu_df41079a_294694cuda3std3__45__cpo4cendE,@object
	.size		_ZN40_INTERNAL_1e4cfaa4_4_k_cu_df41079a_294694cuda3std3__45__cpo4cendE,(_ZN40_INTERNAL_1e4cfaa4_4_k_cu_df41079a_294694cuda3std6ranges3__45__cpo4swapE - _ZN40_INTERNAL_1e4cfaa4_4_k_cu_df41079a_294694cuda3std3__45__cpo4cendE)
_ZN40_INTERNAL_1e4cfaa4_4_k_cu_df41079a_294694cuda3std3__45__cpo4cendE:
	.zero		1
	.type		_ZN40_INTERNAL_1e4cfaa4_4_k_cu_df41079a_294694cuda3std6ranges3__45__cpo4swapE,@object
	.size		_ZN40_INTERNAL_1e4cfaa4_4_k_cu_df41079a_294694cuda3std6ranges3__45__cpo4swapE,(.L_10 - _ZN40_INTERNAL_1e4cfaa4_4_k_cu_df41079a_294694cuda3std6ranges3__45__cpo4swapE)
_ZN40_INTERNAL_1e4cfaa4_4_k_cu_df41079a_294694cuda3std6ranges3__45__cpo4swapE:
	.zero		1
.L_10:


//--------------------- .nv.constant0._ZN7cutlass13device_kernelINS_4gemm6kernel13GemmUniversalIN4cute5tupleIJiiiiEEENS1_10collective13CollectiveMmaINS1_35MainloopSm100TmaUmmaWarpSpecializedILi17ELi2ELi4ENS5_IJNS4_1CILi1EEESB_SB_EEEEENS5_IJNSA_ILi64EEENSA_ILi128EEENSA_ILi32EEEEEENS_6half_tENS5_IJlSB_lEEESI_NS5_IJSB_llEEENS4_8TiledMMAINS4_8MMA_AtomIJNS4_20SM100_MMA_F16BF16_SSISI_SI_fLi64ELi128ELNS4_4UMMA5MajorE0ELSP_1ELNSO_7ScaleInE0ELSQ_0EEEEEENS4_6LayoutISC_NS5_IJNSA_ILi0EEESU_SU_EEEEENS5_IJNS4_10UnderscoreESX_SX_EEEEENS4_13SM90_TMA_LOADENS4_14ComposedLayoutINS4_7SwizzleILi2ELi4ELi3EEENS4_18smem_ptr_flag_bitsILi16EEENST_INS5_IJNSA_ILi8EEESG_EEENS5_IJSG_SB_EEEEEEEvNS4_8identityES10_NS11_INS12_ILi3ELi4ELi3EEES15_NST_INS5_IJSE_S16_EEENS5_IJSB_SE_EEEEEEEvS1B_EENS_8epilogue10collective18CollectiveEpilogueINS1I_23Sm100TmaWarpSpecializedILi4ELi2ELi16ELb1ELb0EEEJSH_NS5_IJNST_ISE_SB_EENST_ISG_SB_EEEEESI_SJ_SI_SJ_NS1I_6fusion15FusionCallbacksIS1M_NS1Q_17LinearCombinationISI_fSI_fLNS_15FloatRoundStyleE2EEESH_S1P_JEEENS4_5SM1004TMEM4LOAD26SM100_TMEM_LOAD_16dp256b4xES10_S1A_NS4_17SM75_U32x4_LDSM_NENS4_14SM90_TMA_STOREES1A_NS4_17SM90_U32x4_STSM_NENS4_39AutoVectorizingCopyWithAssumedAlignmentILi128EEEEEEvvEEEEvNT_6ParamsE --------------------------
	.section	.nv.constant0._ZN7cutlass13device_kernelINS_4gemm6kernel13GemmUniversalIN4cute5tupleIJiiiiEEENS1_10collective13CollectiveMmaINS1_35MainloopSm100TmaUmmaWarpSpecializedILi17ELi2ELi4ENS5_IJNS4_1CILi1EEESB_SB_EEEEENS5_IJNSA_ILi64EEENSA_ILi128EEENSA_ILi32EEEEEENS_6half_tENS5_IJlSB_lEEESI_NS5_IJSB_llEEENS4_8TiledMMAINS4_8MMA_AtomIJNS4_20SM100_MMA_F16BF16_SSISI_SI_fLi64ELi128ELNS4_4UMMA5MajorE0ELSP_1ELNSO_7ScaleInE0ELSQ_0EEEEEENS4_6LayoutISC_NS5_IJNSA_ILi0EEESU_SU_EEEEENS5_IJNS4_10UnderscoreESX_SX_EEEEENS4_13SM90_TMA_LOADENS4_14ComposedLayoutINS4_7SwizzleILi2ELi4ELi3EEENS4_18smem_ptr_flag_bitsILi16EEENST_INS5_IJNSA_ILi8EEESG_EEENS5_IJSG_SB_EEEEEEEvNS4_8identityES10_NS11_INS12_ILi3ELi4ELi3EEES15_NST_INS5_IJSE_S16_EEENS5_IJSB_SE_EEEEEEEvS1B_EENS_8epilogue10collective18CollectiveEpilogueINS1I_23Sm100TmaWarpSpecializedILi4ELi2ELi16ELb1ELb0EEEJSH_NS5_IJNST_ISE_SB_EENST_ISG_SB_EEEEESI_SJ_SI_SJ_NS1I_6fusion15FusionCallbacksIS1M_NS1Q_17LinearCombinationISI_fSI_fLNS_15FloatRoundStyleE2EEESH_S1P_JEEENS4_5SM1004TMEM4LOAD26SM100_TMEM_LOAD_16dp256b4xES10_S1A_NS4_17SM75_U32x4_LDSM_NENS4_14SM90_TMA_STOREES1A_NS4_17SM90_U32x4_STSM_NENS4_39AutoVectorizingCopyWithAssumedAlignmentILi128EEEEEEvvEEEEvNT_6ParamsE,"a",@progbits
	.sectionflags	@""
	.align	4
.nv.constant0._ZN7cutlass13device_kernelINS_4gemm6kernel13GemmUniversalIN4cute5tupleIJiiiiEEENS1_10collective13CollectiveMmaINS1_35MainloopSm100TmaUmmaWarpSpecializedILi17ELi2ELi4ENS5_IJNS4_1CILi1EEESB_SB_EEEEENS5_IJNSA_ILi64EEENSA_ILi128EEENSA_ILi32EEEEEENS_6half_tENS5_IJlSB_lEEESI_NS5_IJSB_llEEENS4_8TiledMMAINS4_8MMA_AtomIJNS4_20SM100_MMA_F16BF16_SSISI_SI_fLi64ELi128ELNS4_4UMMA5MajorE0ELSP_1ELNSO_7ScaleInE0ELSQ_0EEEEEENS4_6LayoutISC_NS5_IJNSA_ILi0EEESU_SU_EEEEENS5_IJNS4_10UnderscoreESX_SX_EEEEENS4_13SM90_TMA_LOADENS4_14ComposedLayoutINS4_7SwizzleILi2ELi4ELi3EEENS4_18smem_ptr_flag_bitsILi16EEENST_INS5_IJNSA_ILi8EEESG_EEENS5_IJSG_SB_EEEEEEEvNS4_8identityES10_NS11_INS12_ILi3ELi4ELi3EEES15_NST_INS5_IJSE_S16_EEENS5_IJSB_SE_EEEEEEEvS1B_EENS_8epilogue10collective18CollectiveEpilogueINS1I_23Sm100TmaWarpSpecializedILi4ELi2ELi16ELb1ELb0EEEJSH_NS5_IJNST_ISE_SB_EENST_ISG_SB_EEEEESI_SJ_SI_SJ_NS1I_6fusion15FusionCallbacksIS1M_NS1Q_17LinearCombinationISI_fSI_fLNS_15FloatRoundStyleE2EEESH_S1P_JEEENS4_5SM1004TMEM4LOAD26SM100_TMEM_LOAD_16dp256b4xES10_S1A_NS4_17SM75_U32x4_LDSM_NENS4_14SM90_TMA_STOREES1A_NS4_17SM90_U32x4_STSM_NENS4_39AutoVectorizingCopyWithAssumedAlignmentILi128EEEEEEvvEEEEvNT_6ParamsE:
	.zero		2944


//--------------------- SYMBOLS --------------------------

	.type		.nv.reservedSmem.offset0,@object
	.size		.nv.reservedSmem.offset0,0x4
	.type		.nv.reservedSmem.cap,@object
	.size		.nv.reservedSmem.cap,0x4
	.type		__assertfail,@function
